	.target	sm_100a

	.elftype	@"ET_EXEC"


//--------------------- .note.nv.tkinfo           --------------------------
	.section	.note.nv.tkinfo,"",@"SHT_NOTE"
	.sectionflags	@"SHF_NOTE_NV_TKINFO"
	.tkinfo
        /*0018*/ 	.word	0x00000002
        /*0030*/ 	.string	""
        /*0030*/ 	.string	"ptxas"
        /*0030*/ 	.string	"Cuda compilation tools, release 13.0, V13.0.88"
        /*0030*/ 	.string	"Build cuda_13.0.r13.0/compiler.36424714_0"
        /*0030*/ 	.string	"-arch sm_100a -m 64 "



//--------------------- .note.nv.cuinfo           --------------------------
	.section	.note.nv.cuinfo,"",@"SHT_NOTE"
	.sectionflags	@"SHF_NOTE_NV_CUINFO"
        /*0018*/ 	.short	0x0002
        /*001a*/ 	.short	0x0064
        /*001c*/ 	.short	0x0082
	.zero		2


//--------------------- .nv.info                  --------------------------
	.section	.nv.info,"",@"SHT_CUDA_INFO"
	.align	4


	//----- nvinfo : EIATTR_REGCOUNT
	.align		4
        /*0000*/ 	.byte	0x04, 0x2f
        /*0002*/ 	.short	(.L_19 - .L_18)
	.align		4
.L_18:
        /*0004*/ 	.word	index@(_ZN7cutlass13device_kernelINS_4gemm6kernel13GemmUniversalIN4cute5tupleIJiiiiEEENS1_10collective13CollectiveMmaINS1_35MainloopSm100TmaUmmaWarpSpecializedILi4ELi2ELi4ENS5_IJNS4_1CILi1EEENSA_ILi2EEESB_EEEEENS5_IJNSA_ILi64EEENSA_ILi256EEENSA_ILi32EEEEEENS_10tfloat32_tENS5_IJlSB_lEEESJ_SK_NS4_8TiledMMAINS4_8MMA_AtomIJNS4_17SM100_MMA_TF32_SSISJ_SJ_fLi64ELi256ELNS4_4UMMA5MajorE0ELSP_0ELNSO_7ScaleInE0ELSQ_0EEEEEENS4_6LayoutINS5_IJSB_SB_SB_EEENS5_IJNSA_ILi0EEESV_SV_EEEEENS5_IJNS4_10UnderscoreESY_SY_EEEEENS4_23SM90_TMA_LOAD_MULTICASTENS4_14ComposedLayoutINS4_7SwizzleILi3ELi4ELi3EEENS4_18smem_ptr_flag_bitsILi32EEENST_INS5_IJNSA_ILi8EEESH_EEENS5_IJSH_SB_EEEEEEEvNS4_8identityENS4_13SM90_TMA_LOADES1B_vS1C_EENS_8epilogue10collective18CollectiveEpilogueINS1F_23Sm100TmaWarpSpecializedILi4ELi2ELi16ELb1ELb0EEEJSI_NS5_IJNST_ISF_SB_EENST_ISH_SB_EEEEESJ_SK_SJ_SK_NS1F_6fusion15FusionCallbacksIS1J_NS1N_17LinearCombinationISJ_fSJ_fLNS_15FloatRoundStyleE2EEESI_S1M_JEEENS4_5SM1004TMEM4LOAD26SM100_TMEM_LOAD_16dp128b8xES1D_S1B_NS4_17SM75_U32x4_LDSM_NENS4_14SM90_TMA_STOREES1B_NS4_17SM90_U32x4_STSM_NENS4_39AutoVectorizingCopyWithAssumedAlignmentILi128EEEEEEvvEEEEvNT_6ParamsE)
        /*0008*/ 	.word	0x00000060


	//----- nvinfo : EIATTR_FRAME_SIZE
	.align		4
.L_19:
        /*000c*/ 	.byte	0x04, 0x11
        /*000e*/ 	.short	(.L_21 - .L_20)
	.align		4
.L_20:
        /*0010*/ 	.word	index@($__internal_2_$__cuda_sm10x_tcgen05_guardrail_trap_unallocated_columns_being_dealloced)
        /*0014*/ 	.word	0x00000000


	//----- nvinfo : EIATTR_FRAME_SIZE
	.align		4
.L_21:
        /*0018*/ 	.byte	0x04, 0x11
        /*001a*/ 	.short	(.L_23 - .L_22)
	.align		4
.L_22:
        /*001c*/ 	.word	index@($__internal_1_$__cuda_sm10x_tcgen05_guardrail_trap_phase_invalid_during_alloc)
        /*0020*/ 	.word	0x00000000


	//----- nvinfo : EIATTR_FRAME_SIZE
	.align		4
.L_23:
        /*0024*/ 	.byte	0x04, 0x11
        /*0026*/ 	.short	(.L_25 - .L_24)
	.align		4
.L_24:
        /*0028*/ 	.word	index@($__internal_0_$__cuda_sm10x_tcgen05_guardrail_trap_col_being_dealloced_not_returned_by_alloc)
        /*002c*/ 	.word	0x00000000


	//----- nvinfo : EIATTR_FRAME_SIZE
	.align		4
.L_25:
        /*0030*/ 	.byte	0x04, 0x11
        /*0032*/ 	.short	(.L_27 - .L_26)
	.align		4
.L_26:
        /*0034*/ 	.word	index@(_ZN7cutlass13device_kernelINS_4gemm6kernel13GemmUniversalIN4cute5tupleIJiiiiEEENS1_10collective13CollectiveMmaINS1_35MainloopSm100TmaUmmaWarpSpecializedILi4ELi2ELi4ENS5_IJNS4_1CILi1EEENSA_ILi2EEESB_EEEEENS5_IJNSA_ILi64EEENSA_ILi256EEENSA_ILi32EEEEEENS_10tfloat32_tENS5_IJlSB_lEEESJ_SK_NS4_8TiledMMAINS4_8MMA_AtomIJNS4_17SM100_MMA_TF32_SSISJ_SJ_fLi64ELi256ELNS4_4UMMA5MajorE0ELSP_0ELNSO_7ScaleInE0ELSQ_0EEEEEENS4_6LayoutINS5_IJSB_SB_SB_EEENS5_IJNSA_ILi0EEESV_SV_EEEEENS5_IJNS4_10UnderscoreESY_SY_EEEEENS4_23SM90_TMA_LOAD_MULTICASTENS4_14ComposedLayoutINS4_7SwizzleILi3ELi4ELi3EEENS4_18smem_ptr_flag_bitsILi32EEENST_INS5_IJNSA_ILi8EEESH_EEENS5_IJSH_SB_EEEEEEEvNS4_8identityENS4_13SM90_TMA_LOADES1B_vS1C_EENS_8epilogue10collective18CollectiveEpilogueINS1F_23Sm100TmaWarpSpecializedILi4ELi2ELi16ELb1ELb0EEEJSI_NS5_IJNST_ISF_SB_EENST_ISH_SB_EEEEESJ_SK_SJ_SK_NS1F_6fusion15FusionCallbacksIS1J_NS1N_17LinearCombinationISJ_fSJ_fLNS_15FloatRoundStyleE2EEESI_S1M_JEEENS4_5SM1004TMEM4LOAD26SM100_TMEM_LOAD_16dp128b8xES1D_S1B_NS4_17SM75_U32x4_LDSM_NENS4_14SM90_TMA_STOREES1B_NS4_17SM90_U32x4_STSM_NENS4_39AutoVectorizingCopyWithAssumedAlignmentILi128EEEEEEvvEEEEvNT_6ParamsE)
        /*0038*/ 	.word	0x00000000


	//----- nvinfo : EIATTR_MIN_STACK_SIZE
	.align		4
.L_27:
        /*003c*/ 	.byte	0x04, 0x12
        /*003e*/ 	.short	(.L_29 - .L_28)
	.align		4
.L_28:
        /*0040*/ 	.word	index@(_ZN7cutlass13device_kernelINS_4gemm6kernel13GemmUniversalIN4cute5tupleIJiiiiEEENS1_10collective13CollectiveMmaINS1_35MainloopSm100TmaUmmaWarpSpecializedILi4ELi2ELi4ENS5_IJNS4_1CILi1EEENSA_ILi2EEESB_EEEEENS5_IJNSA_ILi64EEENSA_ILi256EEENSA_ILi32EEEEEENS_10tfloat32_tENS5_IJlSB_lEEESJ_SK_NS4_8TiledMMAINS4_8MMA_AtomIJNS4_17SM100_MMA_TF32_SSISJ_SJ_fLi64ELi256ELNS4_4UMMA5MajorE0ELSP_0ELNSO_7ScaleInE0ELSQ_0EEEEEENS4_6LayoutINS5_IJSB_SB_SB_EEENS5_IJNSA_ILi0EEESV_SV_EEEEENS5_IJNS4_10UnderscoreESY_SY_EEEEENS4_23SM90_TMA_LOAD_MULTICASTENS4_14ComposedLayoutINS4_7SwizzleILi3ELi4ELi3EEENS4_18smem_ptr_flag_bitsILi32EEENST_INS5_IJNSA_ILi8EEESH_EEENS5_IJSH_SB_EEEEEEEvNS4_8identityENS4_13SM90_TMA_LOADES1B_vS1C_EENS_8epilogue10collective18CollectiveEpilogueINS1F_23Sm100TmaWarpSpecializedILi4ELi2ELi16ELb1ELb0EEEJSI_NS5_IJNST_ISF_SB_EENST_ISH_SB_EEEEESJ_SK_SJ_SK_NS1F_6fusion15FusionCallbacksIS1J_NS1N_17LinearCombinationISJ_fSJ_fLNS_15FloatRoundStyleE2EEESI_S1M_JEEENS4_5SM1004TMEM4LOAD26SM100_TMEM_LOAD_16dp128b8xES1D_S1B_NS4_17SM75_U32x4_LDSM_NENS4_14SM90_TMA_STOREES1B_NS4_17SM90_U32x4_STSM_NENS4_39AutoVectorizingCopyWithAssumedAlignmentILi128EEEEEEvvEEEEvNT_6ParamsE)
        /*0044*/ 	.word	0x00000000
.L_29:


//--------------------- .nv.compat                --------------------------
	.section	.nv.compat,"",@"SHT_CUDA_COMPAT_INFO"
	.align	4
        /*0000*/ 	.byte	0x02, 0x09, 0x01, 0x00, 0x02, 0x02, 0x02, 0x00, 0x02, 0x05, 0x05, 0x00, 0x03, 0x07, 0x01, 0x01
        /*0010*/ 	.byte	0x02, 0x03, 0x01, 0x00, 0x02, 0x06, 0x01, 0x00, 0x04, 0x0b, 0x08, 0x00, 0x09, 0x00, 0x00, 0x00
        /*0020*/ 	.byte	0x00, 0x00, 0x00, 0x00


//--------------------- .nv.info._ZN7cutlass13device_kernelINS_4gemm6kernel13GemmUniversalIN4cute5tupleIJiiiiEEENS1_10collective13CollectiveMmaINS1_35MainloopSm100TmaUmmaWarpSpecializedILi4ELi2ELi4ENS5_IJNS4_1CILi1EEENSA_ILi2EEESB_EEEEENS5_IJNSA_ILi64EEENSA_ILi256EEENSA_ILi32EEEEEENS_10tfloat32_tENS5_IJlSB_lEEESJ_SK_NS4_8TiledMMAINS4_8MMA_AtomIJNS4_17SM100_MMA_TF32_SSISJ_SJ_fLi64ELi256ELNS4_4UMMA5MajorE0ELSP_0ELNSO_7ScaleInE0ELSQ_0EEEEEENS4_6LayoutINS5_IJSB_SB_SB_EEENS5_IJNSA_ILi0EEESV_SV_EEEEENS5_IJNS4_10UnderscoreESY_SY_EEEEENS4_23SM90_TMA_LOAD_MULTICASTENS4_14ComposedLayoutINS4_7SwizzleILi3ELi4ELi3EEENS4_18smem_ptr_flag_bitsILi32EEENST_INS5_IJNSA_ILi8EEESH_EEENS5_IJSH_SB_EEEEEEEvNS4_8identityENS4_13SM90_TMA_LOADES1B_vS1C_EENS_8epilogue10collective18CollectiveEpilogueINS1F_23Sm100TmaWarpSpecializedILi4ELi2ELi16ELb1ELb0EEEJSI_NS5_IJNST_ISF_SB_EENST_ISH_SB_EEEEESJ_SK_SJ_SK_NS1F_6fusion15FusionCallbacksIS1J_NS1N_17LinearCombinationISJ_fSJ_fLNS_15FloatRoundStyleE2EEESI_S1M_JEEENS4_5SM1004TMEM4LOAD26SM100_TMEM_LOAD_16dp128b8xES1D_S1B_NS4_17SM75_U32x4_LDSM_NENS4_14SM90_TMA_STOREES1B_NS4_17SM90_U32x4_STSM_NENS4_39AutoVectorizingCopyWithAssumedAlignmentILi128EEEEEEvvEEEEvNT_6ParamsE --------------------------
	.section	.nv.info._ZN7cutlass13device_kernelINS_4gemm6kernel13GemmUniversalIN4cute5tupleIJiiiiEEENS1_10collective13CollectiveMmaINS1_35MainloopSm100TmaUmmaWarpSpecializedILi4ELi2ELi4ENS5_IJNS4_1CILi1EEENSA_ILi2EEESB_EEEEENS5_IJNSA_ILi64EEENSA_ILi256EEENSA_ILi32EEEEEENS_10tfloat32_tENS5_IJlSB_lEEESJ_SK_NS4_8TiledMMAINS4_8MMA_AtomIJNS4_17SM100_MMA_TF32_SSISJ_SJ_fLi64ELi256ELNS4_4UMMA5MajorE0ELSP_0ELNSO_7ScaleInE0ELSQ_0EEEEEENS4_6LayoutINS5_IJSB_SB_SB_EEENS5_IJNSA_ILi0EEESV_SV_EEEEENS5_IJNS4_10UnderscoreESY_SY_EEEEENS4_23SM90_TMA_LOAD_MULTICASTENS4_14ComposedLayoutINS4_7SwizzleILi3ELi4ELi3EEENS4_18smem_ptr_flag_bitsILi32EEENST_INS5_IJNSA_ILi8EEESH_EEENS5_IJSH_SB_EEEEEEEvNS4_8identityENS4_13SM90_TMA_LOADES1B_vS1C_EENS_8epilogue10collective18CollectiveEpilogueINS1F_23Sm100TmaWarpSpecializedILi4ELi2ELi16ELb1ELb0EEEJSI_NS5_IJNST_ISF_SB_EENST_ISH_SB_EEEEESJ_SK_SJ_SK_NS1F_6fusion15FusionCallbacksIS1J_NS1N_17LinearCombinationISJ_fSJ_fLNS_15FloatRoundStyleE2EEESI_S1M_JEEENS4_5SM1004TMEM4LOAD26SM100_TMEM_LOAD_16dp128b8xES1D_S1B_NS4_17SM75_U32x4_LDSM_NENS4_14SM90_TMA_STOREES1B_NS4_17SM90_U32x4_STSM_NENS4_39AutoVectorizingCopyWithAssumedAlignmentILi128EEEEEEvvEEEEvNT_6ParamsE,"",@"SHT_CUDA_INFO"
	.sectionflags	@""
	.align	4


	//----- nvinfo : EIATTR_CUDA_API_VERSION
	.align		4
        /*0000*/ 	.byte	0x04, 0x37
        /*0002*/ 	.short	(.L_31 - .L_30)
.L_30:
        /*0004*/ 	.word	0x00000082


	//----- nvinfo : EIATTR_KPARAM_INFO
	.align		4
.L_31:
        /*0008*/ 	.byte	0x04, 0x17
        /*000a*/ 	.short	(.L_33 - .L_32)
.L_32:
        /*000c*/ 	.word	0x00000000
        /*0010*/ 	.short	0x0000
        /*0012*/ 	.short	0x0000
        /*0014*/ 	.byte	0x00, 0xf0, 0x01, 0x20


	//----- nvinfo : EIATTR_AT_ENTRY_FRAGMENTS
	.align		4
.L_33:
        /*0018*/ 	.byte	0x04, 0x4f
        /*001a*/ 	.short	(.L_35 - .L_34)


	//   ....[0]....
.L_34:
        /*001c*/ 	.word	0x00000006


	//----- nvinfo : EIATTR_RESERVED_SMEM_USED
	.align		4
.L_35:
        /*0020*/ 	.byte	0x01, 0x41
	.zero		2


	//----- nvinfo : EIATTR_SPARSE_MMA_MASK
	.align		4
        /*0024*/ 	.byte	0x03, 0x50
        /*0026*/ 	.short	0x0000


	//----- nvinfo : EIATTR_TCGEN05_1CTA_USED
	.align		4
        /*0028*/ 	.byte	0x01, 0x51
	.zero		2


	//----- nvinfo : EIATTR_MAXREG_COUNT
	.align		4
        /*002c*/ 	.byte	0x03, 0x1b
        /*002e*/ 	.short	0x00ff


	//----- nvinfo : EIATTR_NUM_BARRIERS
	.align		4
        /*0030*/ 	.byte	0x02, 0x4c
        /*0032*/ 	.byte	0x07
	.zero		1


	//----- nvinfo : EIATTR_EXTERNS
	.align		4
        /*0034*/ 	.byte	0x04, 0x0f
        /*0036*/ 	.short	(.L_37 - .L_36)


	//   ....[0]....
	.align		4
.L_36:
        /*0038*/ 	.word	index@(__assertfail)


	//----- nvinfo : EIATTR_MERCURY_ISA_VERSION
	.align		4
.L_37:
        /*003c*/ 	.byte	0x03, 0x5f
        /*003e*/ 	.short	0x0101


	//----- nvinfo : EIATTR_INT_WARP_WIDE_INSTR_OFFSETS
	.align		4
        /*0040*/ 	.byte	0x04, 0x31
        /*0042*/ 	.short	(.L_39 - .L_38)


	//   ....[0]....
.L_38:
        /*0044*/ 	.word	0x00003d40


	//   ....[1]....
        /*0048*/ 	.word	0x00003d60


	//   ....[2]....
        /*004c*/ 	.word	0x00003d90


	//   ....[3]....
        /*0050*/ 	.word	0x00004910


	//   ....[4]....
        /*0054*/ 	.word	0x00004980


	//   ....[5]....
        /*0058*/ 	.word	0x00004a60


	//   ....[6]....
        /*005c*/ 	.word	0x00004ae0


	//   ....[7]....
        /*0060*/ 	.word	0x00004bc0


	//   ....[8]....
        /*0064*/ 	.word	0x00004c40


	//   ....[9]....
        /*0068*/ 	.word	0x00004d30


	//   ....[10]....
        /*006c*/ 	.word	0x00004dc0


	//   ....[11]....
        /*0070*/ 	.word	0x00004eb0


	//   ....[12]....
        /*0074*/ 	.word	0x00004f30


	//   ....[13]....
        /*0078*/ 	.word	0x00005030


	//   ....[14]....
        /*007c*/ 	.word	0x000050b0


	//   ....[15]....
        /*0080*/ 	.word	0x000051b0


	//   ....[16]....
        /*0084*/ 	.word	0x00005230


	//   ....[17]....
        /*0088*/ 	.word	0x00005320


	//   ....[18]....
        /*008c*/ 	.word	0x000053b0


	//----- nvinfo : EIATTR_COOP_GROUP_MASK_REGIDS
	.align		4
.L_39:
        /*0090*/ 	.byte	0x04, 0x29
        /*0092*/ 	.short	(.L_41 - .L_40)


	//   ....[0]....
.L_40:
        /*0094*/ 	.word	0xffffffff


	//   ....[1]....
        /*0098*/ 	.word	0xffffffff


	//   ....[2]....
        /*009c*/ 	.word	0xffffffff


	//   ....[3]....
        /*00a0*/ 	.word	0xffffffff


	//   ....[4]....
        /*00a4*/ 	.word	0xffffffff


	//   ....[5]....
        /*00a8*/ 	.word	0xffffffff


	//   ....[6]....
        /*00ac*/ 	.word	0xffffffff


	//   ....[7]....
        /*00b0*/ 	.word	0xffffffff


	//   ....[8]....
        /*00b4*/ 	.word	0xffffffff


	//   ....[9]....
        /*00b8*/ 	.word	0xffffffff


	//   ....[10]....
        /*00bc*/ 	.word	0xffffffff


	//   ....[11]....
        /*00c0*/ 	.word	0xffffffff


	//   ....[12]....
        /*00c4*/ 	.word	0xffffffff


	//   ....[13]....
        /*00c8*/ 	.word	0xffffffff


	//----- nvinfo : EIATTR_COOP_GROUP_INSTR_OFFSETS
	.align		4
.L_41:
        /*00cc*/ 	.byte	0x04, 0x28
        /*00ce*/ 	.short	(.L_43 - .L_42)


	//   ....[0]....
.L_42:
        /*00d0*/ 	.word	0x00000080


	//   ....[1]....
        /*00d4*/ 	.word	0x000004f0


	//   ....[2]....
        /*00d8*/ 	.word	0x000006a0


	//   ....[3]....
        /*00dc*/ 	.word	0x00000840


	//   ....[4]....
        /*00e0*/ 	.word	0x00000940


	//   ....[5]....
        /*00e4*/ 	.word	0x00000ab0


	//   ....[6]....
        /*00e8*/ 	.word	0x00000c50


	//   ....[7]....
        /*00ec*/ 	.word	0x00000e00


	//   ....[8]....
        /*00f0*/ 	.word	0x00002040


	//   ....[9]....
        /*00f4*/ 	.word	0x00002f30


	//   ....[10]....
        /*00f8*/ 	.word	0x00003140


	//   ....[11]....
        /*00fc*/ 	.word	0x00003170


	//   ....[12]....
        /*0100*/ 	.word	0x00003c20


	//   ....[13]....
        /*0104*/ 	.word	0x00003e50


	//----- nvinfo : EIATTR_VRC_CTA_INIT_COUNT
	.align		4
.L_43:
        /*0108*/ 	.byte	0x02, 0x4a
        /*010a*/ 	.byte	0x80
	.zero		1


	//----- nvinfo : EIATTR_SYSCALL_OFFSETS
	.align		4
        /*010c*/ 	.byte	0x04, 0x46
        /*010e*/ 	.short	(.L_45 - .L_44)


	//   ....[0]....
.L_44:
        /*0110*/ 	.word	0x00006080


	//   ....[1]....
        /*0114*/ 	.word	0x00006170


	//   ....[2]....
        /*0118*/ 	.word	0x00006a00


	//   ....[3]....
        /*011c*/ 	.word	0x000073c0


	//   ....[4]....
        /*0120*/ 	.word	0x00007d20


	//   ....[5]....
        /*0124*/ 	.word	0x000086c0


	//   ....[6]....
        /*0128*/ 	.word	0x00009060


	//   ....[7]....
        /*012c*/ 	.word	0x00009a30


	//   ....[8]....
        /*0130*/ 	.word	0x0000a3d0


	//   ....[9]....
        /*0134*/ 	.word	0x0000ad20


	//----- nvinfo : EIATTR_MBARRIER_INSTR_OFFSETS
	.align		4
.L_45:
        /*0138*/ 	.byte	0x04, 0x39
        /*013a*/ 	.short	(.L_47 - .L_46)


	//   ....[0]....
.L_46:
        /*013c*/ 	.word	0x00000610
        /*0140*/ 	.word	0x000000ff
        /*0144*/ 	.word	0x00000000
        /*0148*/ 	.short	0x0100
        /*014a*/ 	.byte	0x04
	.zero		1


	//   ....[1]....
        /*014c*/ 	.word	0x00000620
        /*0150*/ 	.word	0x000000ff
        /*0154*/ 	.word	0x00000020
        /*0158*/ 	.short	0x0100
        /*015a*/ 	.byte	0x04
	.zero		1


	//   ....[2]....
        /*015c*/ 	.word	0x00000630
        /*0160*/ 	.word	0x000000ff
        /*0164*/ 	.word	0x00000008
        /*0168*/ 	.short	0x0100
        /*016a*/ 	.byte	0x04
	.zero		1


	//   ....[3]....
        /*016c*/ 	.word	0x00000640
        /*0170*/ 	.word	0x000000ff
        /*0174*/ 	.word	0x00000028
        /*0178*/ 	.short	0x0100
        /*017a*/ 	.byte	0x04
	.zero		1


	//   ....[4]....
        /*017c*/ 	.word	0x00000650
        /*0180*/ 	.word	0x000000ff
        /*0184*/ 	.word	0x00000010
        /*0188*/ 	.short	0x0100
        /*018a*/ 	.byte	0x04
	.zero		1


	//   ....[5]....
        /*018c*/ 	.word	0x00000660
        /*0190*/ 	.word	0x000000ff
        /*0194*/ 	.word	0x00000030
        /*0198*/ 	.short	0x0100
        /*019a*/ 	.byte	0x04
	.zero		1


	//   ....[6]....
        /*019c*/ 	.word	0x00000670
        /*01a0*/ 	.word	0x000000ff
        /*01a4*/ 	.word	0x00000018
        /*01a8*/ 	.short	0x0100
        /*01aa*/ 	.byte	0x04
	.zero		1


	//   ....[7]....
        /*01ac*/ 	.word	0x00000680
        /*01b0*/ 	.word	0x000000ff
        /*01b4*/ 	.word	0x00000038
        /*01b8*/ 	.short	0x0100
        /*01ba*/ 	.byte	0x04
	.zero		1


	//   ....[8]....
        /*01bc*/ 	.word	0x000007b0
        /*01c0*/ 	.word	0x000000ff
        /*01c4*/ 	.word	0x00000040
        /*01c8*/ 	.short	0x0100
        /*01ca*/ 	.byte	0x04
	.zero		1


	//   ....[9]....
        /*01cc*/ 	.word	0x000007c0
        /*01d0*/ 	.word	0x000000ff
        /*01d4*/ 	.word	0x00000060
        /*01d8*/ 	.short	0x0100
        /*01da*/ 	.byte	0x04
	.zero		1


	//   ....[10]....
        /*01dc*/ 	.word	0x000007d0
        /*01e0*/ 	.word	0x000000ff
        /*01e4*/ 	.word	0x00000048
        /*01e8*/ 	.short	0x0100
        /*01ea*/ 	.byte	0x04
	.zero		1


	//   ....[11]....
        /*01ec*/ 	.word	0x000007e0
        /*01f0*/ 	.word	0x000000ff
        /*01f4*/ 	.word	0x00000068
        /*01f8*/ 	.short	0x0100
        /*01fa*/ 	.byte	0x04
	.zero		1


	//   ....[12]....
        /*01fc*/ 	.word	0x000007f0
        /*0200*/ 	.word	0x000000ff
        /*0204*/ 	.word	0x00000050
        /*0208*/ 	.short	0x0100
        /*020a*/ 	.byte	0x04
	.zero		1


	//   ....[13]....
        /*020c*/ 	.word	0x00000800
        /*0210*/ 	.word	0x000000ff
        /*0214*/ 	.word	0x00000070
        /*0218*/ 	.short	0x0100
        /*021a*/ 	.byte	0x04
	.zero		1


	//   ....[14]....
        /*021c*/ 	.word	0x00000810
        /*0220*/ 	.word	0x000000ff
        /*0224*/ 	.word	0x00000058
        /*0228*/ 	.short	0x0100
        /*022a*/ 	.byte	0x04
	.zero		1


	//   ....[15]....
        /*022c*/ 	.word	0x00000820
        /*0230*/ 	.word	0x000000ff
        /*0234*/ 	.word	0x00000078
        /*0238*/ 	.short	0x0100
        /*023a*/ 	.byte	0x04
	.zero		1


	//   ....[16]....
        /*023c*/ 	.word	0x00000910
        /*0240*/ 	.word	0x000000ff
        /*0244*/ 	.word	0x00000080
        /*0248*/ 	.short	0x0100
        /*024a*/ 	.byte	0x06
	.zero		1


	//   ....[17]....
        /*024c*/ 	.word	0x00000920
        /*0250*/ 	.word	0x000000ff
        /*0254*/ 	.word	0x00000088
        /*0258*/ 	.short	0x0100
        /*025a*/ 	.byte	0x06
	.zero		1


	//   ....[18]....
        /*025c*/ 	.word	0x00000a60
        /*0260*/ 	.word	0x000000ff
        /*0264*/ 	.word	0x00000090
        /*0268*/ 	.short	0x0100
        /*026a*/ 	.byte	0x06
	.zero		1


	//   ....[19]....
        /*026c*/ 	.word	0x00000a70
        /*0270*/ 	.word	0x000000ff
        /*0274*/ 	.word	0x000000a0
        /*0278*/ 	.short	0x0100
        /*027a*/ 	.byte	0x06
	.zero		1


	//   ....[20]....
        /*027c*/ 	.word	0x00000a80
        /*0280*/ 	.word	0x000000ff
        /*0284*/ 	.word	0x00000098
        /*0288*/ 	.short	0x0100
        /*028a*/ 	.byte	0x06
	.zero		1


	//   ....[21]....
        /*028c*/ 	.word	0x00000a90
        /*0290*/ 	.word	0x000000ff
        /*0294*/ 	.word	0x000000a8
        /*0298*/ 	.short	0x0100
        /*029a*/ 	.byte	0x06
	.zero		1


	//   ....[22]....
        /*029c*/ 	.word	0x00000bc0
        /*02a0*/ 	.word	0x000000ff
        /*02a4*/ 	.word	0x000000b0
        /*02a8*/ 	.short	0x0100
        /*02aa*/ 	.byte	0x04
	.zero		1


	//   ....[23]....
        /*02ac*/ 	.word	0x00000bd0
        /*02b0*/ 	.word	0x000000ff
        /*02b4*/ 	.word	0x000000d0
        /*02b8*/ 	.short	0x0100
        /*02ba*/ 	.byte	0x04
	.zero		1


	//   ....[24]....
        /*02bc*/ 	.word	0x00000be0
        /*02c0*/ 	.word	0x000000ff
        /*02c4*/ 	.word	0x000000b8
        /*02c8*/ 	.short	0x0100
        /*02ca*/ 	.byte	0x04
	.zero		1


	//   ....[25]....
        /*02cc*/ 	.word	0x00000bf0
        /*02d0*/ 	.word	0x000000ff
        /*02d4*/ 	.word	0x000000d8
        /*02d8*/ 	.short	0x0100
        /*02da*/ 	.byte	0x04
	.zero		1


	//   ....[26]....
        /*02dc*/ 	.word	0x00000c00
        /*02e0*/ 	.word	0x000000ff
        /*02e4*/ 	.word	0x000000c0
        /*02e8*/ 	.short	0x0100
        /*02ea*/ 	.byte	0x04
	.zero		1


	//   ....[27]....
        /*02ec*/ 	.word	0x00000c10
        /*02f0*/ 	.word	0x000000ff
        /*02f4*/ 	.word	0x000000e0
        /*02f8*/ 	.short	0x0100
        /*02fa*/ 	.byte	0x04
	.zero		1


	//   ....[28]....
        /*02fc*/ 	.word	0x00000c20
        /*0300*/ 	.word	0x000000ff
        /*0304*/ 	.word	0x000000c8
        /*0308*/ 	.short	0x0100
        /*030a*/ 	.byte	0x04
	.zero		1


	//   ....[29]....
        /*030c*/ 	.word	0x00000c30
        /*0310*/ 	.word	0x000000ff
        /*0314*/ 	.word	0x000000e8
        /*0318*/ 	.short	0x0100
        /*031a*/ 	.byte	0x04
	.zero		1


	//   ....[30]....
        /*031c*/ 	.word	0x00000d20
        /*0320*/ 	.word	0x000000ff
        /*0324*/ 	.word	0x000000f0
        /*0328*/ 	.short	0x0100
        /*032a*/ 	.byte	0x04
	.zero		1


	//   ....[31]....
        /*032c*/ 	.word	0x00000d30
        /*0330*/ 	.word	0x000000ff
        /*0334*/ 	.word	0x00000100
        /*0338*/ 	.short	0x0100
        /*033a*/ 	.byte	0x04
	.zero		1


	//   ....[32]....
        /*033c*/ 	.word	0x00000d40
        /*0340*/ 	.word	0x000000ff
        /*0344*/ 	.word	0x000000f8
        /*0348*/ 	.short	0x0100
        /*034a*/ 	.byte	0x04
	.zero		1


	//   ....[33]....
        /*034c*/ 	.word	0x00000d50
        /*0350*/ 	.word	0x000000ff
        /*0354*/ 	.word	0x00000108
        /*0358*/ 	.short	0x0100
        /*035a*/ 	.byte	0x04
	.zero		1


	//   ....[34]....
        /*035c*/ 	.word	0x000018e0
        /*0360*/ 	.word	0x00000000
        /*0364*/ 	.word	0x00000100
        /*0368*/ 	.short	0x010a
        /*036a*/ 	.byte	0xff
	.zero		1


	//   ....[35]....
        /*036c*/ 	.word	0x00001900
        /*0370*/ 	.word	0x00000000
        /*0374*/ 	.word	0x000000f0
        /*0378*/ 	.short	0x0101
        /*037a*/ 	.byte	0xff
	.zero		1


	//   ....[36]....
        /*037c*/ 	.word	0x000019c0
        /*0380*/ 	.word	0x000000ff
        /*0384*/ 	.word	0x00000020
        /*0388*/ 	.short	0x010a
        /*038a*/ 	.byte	0x04
	.zero		1


	//   ....[37]....
        /*038c*/ 	.word	0x00001a40
        /*0390*/ 	.word	0x000000ff
        /*0394*/ 	.word	0x00000020
        /*0398*/ 	.short	0x010a
        /*039a*/ 	.byte	0x21
	.zero		1


	//   ....[38]....
        /*039c*/ 	.word	0x00001bd0
        /*03a0*/ 	.word	0x000000ff
        /*03a4*/ 	.word	0x00000020
        /*03a8*/ 	.short	0x010a
        /*03aa*/ 	.byte	0x08
	.zero		1


	//   ....[39]....
        /*03ac*/ 	.word	0x00001d00
        /*03b0*/ 	.word	0x000000ff
        /*03b4*/ 	.word	0x00000088
        /*03b8*/ 	.short	0x0101
        /*03ba*/ 	.byte	0x07
	.zero		1


	//   ....[40]....
        /*03bc*/ 	.word	0x00001d20
        /*03c0*/ 	.word	0x000000ff
        /*03c4*/ 	.word	0x00000020
        /*03c8*/ 	.short	0x010a
        /*03ca*/ 	.byte	0x04
	.zero		1


	//   ....[41]....
        /*03cc*/ 	.word	0x00001da0
        /*03d0*/ 	.word	0x000000ff
        /*03d4*/ 	.word	0x00000020
        /*03d8*/ 	.short	0x010a
        /*03da*/ 	.byte	0x11
	.zero		1


	//   ....[42]....
        /*03dc*/ 	.word	0x00001f30
        /*03e0*/ 	.word	0x000000ff
        /*03e4*/ 	.word	0x00000020
        /*03e8*/ 	.short	0x010a
        /*03ea*/ 	.byte	0x06
	.zero		1


	//   ....[43]....
        /*03ec*/ 	.word	0x00002070
        /*03f0*/ 	.word	0x00000003
        /*03f4*/ 	.word	0x00000090
        /*03f8*/ 	.short	0x010a
        /*03fa*/ 	.byte	0xff
	.zero		1


	//   ....[44]....
        /*03fc*/ 	.word	0x000021c0
        /*0400*/ 	.word	0x00000000
        /*0404*/ 	.word	0x00000000
        /*0408*/ 	.short	0x0101
        /*040a*/ 	.byte	0xff
	.zero		1


	//   ....[45]....
        /*040c*/ 	.word	0x00002780
        /*0410*/ 	.word	0x000000ff
        /*0414*/ 	.word	0x00000000
        /*0418*/ 	.short	0x010a
        /*041a*/ 	.byte	0x04
	.zero		1


	//   ....[46]....
        /*041c*/ 	.word	0x00002810
        /*0420*/ 	.word	0x000000ff
        /*0424*/ 	.word	0x00000000
        /*0428*/ 	.short	0x010a
        /*042a*/ 	.byte	0x05
	.zero		1


	//   ....[47]....
        /*042c*/ 	.word	0x000028a0
        /*0430*/ 	.word	0x000000ff
        /*0434*/ 	.word	0x00000000
        /*0438*/ 	.short	0x010a
        /*043a*/ 	.byte	0x05
	.zero		1


	//   ....[48]....
        /*043c*/ 	.word	0x00002940
        /*0440*/ 	.word	0x00000000
        /*0444*/ 	.word	0x00000000
        /*0448*/ 	.short	0x010a
        /*044a*/ 	.byte	0xff
	.zero		1


	//   ....[49]....
        /*044c*/ 	.word	0x00002a80
        /*0450*/ 	.word	0x00000002
        /*0454*/ 	.word	0x000000f0
        /*0458*/ 	.short	0x010a
        /*045a*/ 	.byte	0xff
	.zero		1


	//   ....[50]....
        /*045c*/ 	.word	0x00002ae0
        /*0460*/ 	.word	0x00000004
        /*0464*/ 	.word	0x00000000
        /*0468*/ 	.short	0x0101
        /*046a*/ 	.byte	0xff
	.zero		1


	//   ....[51]....
        /*046c*/ 	.word	0x00002b00
        /*0470*/ 	.word	0x000000ff
        /*0474*/ 	.word	0x000000a0
        /*0478*/ 	.short	0x010a
        /*047a*/ 	.byte	0x04
	.zero		1


	//   ....[52]....
        /*047c*/ 	.word	0x00002c20
        /*0480*/ 	.word	0x00000002
        /*0484*/ 	.word	0x00000090
        /*0488*/ 	.short	0x010a
        /*048a*/ 	.byte	0xff
	.zero		1


	//   ....[53]....
        /*048c*/ 	.word	0x00002d30
        /*0490*/ 	.word	0x00000002
        /*0494*/ 	.word	0x00000000
        /*0498*/ 	.short	0x0101
        /*049a*/ 	.byte	0xff
	.zero		1


	//   ....[54]....
        /*049c*/ 	.word	0x00002dc0
        /*04a0*/ 	.word	0x000000ff
        /*04a4*/ 	.word	0x000000a0
        /*04a8*/ 	.short	0x0106
        /*04aa*/ 	.byte	0x04
	.zero		1


	//   ....[55]....
        /*04ac*/ 	.word	0x00002de0
        /*04b0*/ 	.word	0x000000ff
        /*04b4*/ 	.word	0x000000a0
        /*04b8*/ 	.short	0x010a
        /*04ba*/ 	.byte	0x04
	.zero		1


	//   ....[56]....
        /*04bc*/ 	.word	0x00002e70
        /*04c0*/ 	.word	0x000000ff
        /*04c4*/ 	.word	0x000000a0
        /*04c8*/ 	.short	0x0106
        /*04ca*/ 	.byte	0x07
	.zero		1


	//   ....[57]....
        /*04cc*/ 	.word	0x00002eb0
        /*04d0*/ 	.word	0x00000000
        /*04d4*/ 	.word	0x000000a0
        /*04d8*/ 	.short	0x010a
        /*04da*/ 	.byte	0xff
	.zero		1


	//   ....[58]....
        /*04dc*/ 	.word	0x00003410
        /*04e0*/ 	.word	0x00000000
        /*04e4*/ 	.word	0x00000090
        /*04e8*/ 	.short	0x010a
        /*04ea*/ 	.byte	0xff
	.zero		1


	//   ....[59]....
        /*04ec*/ 	.word	0x00003510
        /*04f0*/ 	.word	0x00000003
        /*04f4*/ 	.word	0x00000000
        /*04f8*/ 	.short	0x0101
        /*04fa*/ 	.byte	0xff
	.zero		1


	//   ....[60]....
        /*04fc*/ 	.word	0x00003520
        /*0500*/ 	.word	0x000000ff
        /*0504*/ 	.word	0x00000000
        /*0508*/ 	.short	0x010a
        /*050a*/ 	.byte	0x04
	.zero		1


	//   ....[61]....
        /*050c*/ 	.word	0x000035a0
        /*0510*/ 	.word	0x000000ff
        /*0514*/ 	.word	0x000000d0
        /*0518*/ 	.short	0x010a
        /*051a*/ 	.byte	0x1f
	.zero		1


	//   ....[62]....
        /*051c*/ 	.word	0x00003680
        /*0520*/ 	.word	0x000000ff
        /*0524*/ 	.word	0x00000000
        /*0528*/ 	.short	0x010a
        /*052a*/ 	.byte	0x05
	.zero		1


	//   ....[63]....
        /*052c*/ 	.word	0x000037c0
        /*0530*/ 	.word	0x000000ff
        /*0534*/ 	.word	0x00000000
        /*0538*/ 	.short	0x010a
        /*053a*/ 	.byte	0x04
	.zero		1


	//   ....[64]....
        /*053c*/ 	.word	0x00003a50
        /*0540*/ 	.word	0x000000ff
        /*0544*/ 	.word	0x00000000
        /*0548*/ 	.short	0x010a
        /*054a*/ 	.byte	0x04
	.zero		1


	//   ....[65]....
        /*054c*/ 	.word	0x00003ae0
        /*0550*/ 	.word	0x000000ff
        /*0554*/ 	.word	0x00000000
        /*0558*/ 	.short	0x010a
        /*055a*/ 	.byte	0x05
	.zero		1


	//   ....[66]....
        /*055c*/ 	.word	0x00003b70
        /*0560*/ 	.word	0x000000ff
        /*0564*/ 	.word	0x00000000
        /*0568*/ 	.short	0x010a
        /*056a*/ 	.byte	0x05
	.zero		1


	//   ....[67]....
        /*056c*/ 	.word	0x00003c00
        /*0570*/ 	.word	0x000000ff
        /*0574*/ 	.word	0x00000000
        /*0578*/ 	.short	0x010a
        /*057a*/ 	.byte	0x04
	.zero		1


	//   ....[68]....
        /*057c*/ 	.word	0x00004100
        /*0580*/ 	.word	0x0000000c
        /*0584*/ 	.word	0x00000090
        /*0588*/ 	.short	0x010a
        /*058a*/ 	.byte	0xff
	.zero		1


	//   ....[69]....
        /*058c*/ 	.word	0x00004270
        /*0590*/ 	.word	0x00000000
        /*0594*/ 	.word	0x00000000
        /*0598*/ 	.short	0x0101
        /*059a*/ 	.byte	0xff
	.zero		1


	//   ....[70]....
        /*059c*/ 	.word	0x00004710
        /*05a0*/ 	.word	0x000000ff
        /*05a4*/ 	.word	0x00000088
        /*05a8*/ 	.short	0x010a
        /*05aa*/ 	.byte	0x15
	.zero		1


	//   ....[71]....
        /*05ac*/ 	.word	0x00004890
        /*05b0*/ 	.word	0x000000ff
        /*05b4*/ 	.word	0x00000060
        /*05b8*/ 	.short	0x010a
        /*05ba*/ 	.byte	0x15
	.zero		1


	//   ....[72]....
        /*05bc*/ 	.word	0x00004a00
        /*05c0*/ 	.word	0x000000ff
        /*05c4*/ 	.word	0x00000040
        /*05c8*/ 	.short	0x010b
        /*05ca*/ 	.byte	0x15
	.zero		1


	//   ....[73]....
        /*05cc*/ 	.word	0x00004a10
        /*05d0*/ 	.word	0x000000ff
        /*05d4*/ 	.word	0x00000000
        /*05d8*/ 	.short	0x0101
        /*05da*/ 	.byte	0x25
	.zero		1


	//   ....[74]....
        /*05dc*/ 	.word	0x00004a30
        /*05e0*/ 	.word	0x000000ff
        /*05e4*/ 	.word	0x00000068
        /*05e8*/ 	.short	0x010a
        /*05ea*/ 	.byte	0x15
	.zero		1


	//   ....[75]....
        /*05ec*/ 	.word	0x00004b60
        /*05f0*/ 	.word	0x000000ff
        /*05f4*/ 	.word	0x00000048
        /*05f8*/ 	.short	0x010b
        /*05fa*/ 	.byte	0x15
	.zero		1


	//   ....[76]....
        /*05fc*/ 	.word	0x00004b70
        /*0600*/ 	.word	0x000000ff
        /*0604*/ 	.word	0x00000000
        /*0608*/ 	.short	0x0101
        /*060a*/ 	.byte	0x1f
	.zero		1


	//   ....[77]....
        /*060c*/ 	.word	0x00004b90
        /*0610*/ 	.word	0x000000ff
        /*0614*/ 	.word	0x00000070
        /*0618*/ 	.short	0x010a
        /*061a*/ 	.byte	0x15
	.zero		1


	//   ....[78]....
        /*061c*/ 	.word	0x00004cd0
        /*0620*/ 	.word	0x000000ff
        /*0624*/ 	.word	0x00000050
        /*0628*/ 	.short	0x010b
        /*062a*/ 	.byte	0x15
	.zero		1


	//   ....[79]....
        /*062c*/ 	.word	0x00004ce0
        /*0630*/ 	.word	0x000000ff
        /*0634*/ 	.word	0x00000000
        /*0638*/ 	.short	0x0101
        /*063a*/ 	.byte	0x1e
	.zero		1


	//   ....[80]....
        /*063c*/ 	.word	0x00004d00
        /*0640*/ 	.word	0x000000ff
        /*0644*/ 	.word	0x00000078
        /*0648*/ 	.short	0x010a
        /*064a*/ 	.byte	0x15
	.zero		1


	//   ....[81]....
        /*064c*/ 	.word	0x00004e60
        /*0650*/ 	.word	0x000000ff
        /*0654*/ 	.word	0x00000058
        /*0658*/ 	.short	0x010b
        /*065a*/ 	.byte	0x15
	.zero		1


	//   ....[82]....
        /*065c*/ 	.word	0x00004e70
        /*0660*/ 	.word	0x000000ff
        /*0664*/ 	.word	0x00000000
        /*0668*/ 	.short	0x0101
        /*066a*/ 	.byte	0x1d
	.zero		1


	//   ....[83]....
        /*066c*/ 	.word	0x00004e80
        /*0670*/ 	.word	0x000000ff
        /*0674*/ 	.word	0x00000060
        /*0678*/ 	.short	0x010a
        /*067a*/ 	.byte	0x15
	.zero		1


	//   ....[84]....
        /*067c*/ 	.word	0x00004fe0
        /*0680*/ 	.word	0x000000ff
        /*0684*/ 	.word	0x00000040
        /*0688*/ 	.short	0x010b
        /*068a*/ 	.byte	0x15
	.zero		1


	//   ....[85]....
        /*068c*/ 	.word	0x00004ff0
        /*0690*/ 	.word	0x000000ff
        /*0694*/ 	.word	0x00000000
        /*0698*/ 	.short	0x0101
        /*069a*/ 	.byte	0x25
	.zero		1


	//   ....[86]....
        /*069c*/ 	.word	0x00005000
        /*06a0*/ 	.word	0x000000ff
        /*06a4*/ 	.word	0x00000068
        /*06a8*/ 	.short	0x010a
        /*06aa*/ 	.byte	0x15
	.zero		1


	//   ....[87]....
        /*06ac*/ 	.word	0x00005160
        /*06b0*/ 	.word	0x000000ff
        /*06b4*/ 	.word	0x00000048
        /*06b8*/ 	.short	0x010b
        /*06ba*/ 	.byte	0x15
	.zero		1


	//   ....[88]....
        /*06bc*/ 	.word	0x00005170
        /*06c0*/ 	.word	0x000000ff
        /*06c4*/ 	.word	0x00000000
        /*06c8*/ 	.short	0x0101
        /*06ca*/ 	.byte	0x1f
	.zero		1


	//   ....[89]....
        /*06cc*/ 	.word	0x00005180
        /*06d0*/ 	.word	0x000000ff
        /*06d4*/ 	.word	0x00000070
        /*06d8*/ 	.short	0x010a
        /*06da*/ 	.byte	0x15
	.zero		1


	//   ....[90]....
        /*06dc*/ 	.word	0x000052d0
        /*06e0*/ 	.word	0x000000ff
        /*06e4*/ 	.word	0x00000050
        /*06e8*/ 	.short	0x010b
        /*06ea*/ 	.byte	0x15
	.zero		1


	//   ....[91]....
        /*06ec*/ 	.word	0x000052e0
        /*06f0*/ 	.word	0x000000ff
        /*06f4*/ 	.word	0x00000000
        /*06f8*/ 	.short	0x0101
        /*06fa*/ 	.byte	0x1e
	.zero		1


	//   ....[92]....
        /*06fc*/ 	.word	0x000052f0
        /*0700*/ 	.word	0x000000ff
        /*0704*/ 	.word	0x00000078
        /*0708*/ 	.short	0x010a
        /*070a*/ 	.byte	0x15
	.zero		1


	//   ....[93]....
        /*070c*/ 	.word	0x000054e0
        /*0710*/ 	.word	0x000000ff
        /*0714*/ 	.word	0x00000058
        /*0718*/ 	.short	0x010b
        /*071a*/ 	.byte	0x15
	.zero		1


	//   ....[94]....
        /*071c*/ 	.word	0x000054f0
        /*0720*/ 	.word	0x000000ff
        /*0724*/ 	.word	0x00000000
        /*0728*/ 	.short	0x0101
        /*072a*/ 	.byte	0x1d
	.zero		1


	//   ....[95]....
        /*072c*/ 	.word	0x00005510
        /*0730*/ 	.word	0x000000ff
        /*0734*/ 	.word	0x00000060
        /*0738*/ 	.short	0x010a
        /*073a*/ 	.byte	0x15
	.zero		1


	//   ....[96]....
        /*073c*/ 	.word	0x00005530
        /*0740*/ 	.word	0x000000ff
        /*0744*/ 	.word	0x00000068
        /*0748*/ 	.short	0x010a
        /*074a*/ 	.byte	0x15
	.zero		1


	//   ....[97]....
        /*074c*/ 	.word	0x00005550
        /*0750*/ 	.word	0x000000ff
        /*0754*/ 	.word	0x00000070
        /*0758*/ 	.short	0x010a
        /*075a*/ 	.byte	0x15
	.zero		1


	//   ....[98]....
        /*075c*/ 	.word	0x000055a0
        /*0760*/ 	.word	0x00000002
        /*0764*/ 	.word	0x00000078
        /*0768*/ 	.short	0x010a
        /*076a*/ 	.byte	0xff
	.zero		1


	//   ....[99]....
        /*076c*/ 	.word	0x00005910
        /*0770*/ 	.word	0x00000003
        /*0774*/ 	.word	0x00000090
        /*0778*/ 	.short	0x010a
        /*077a*/ 	.byte	0xff
	.zero		1


	//   ....[100]....
        /*077c*/ 	.word	0x00005a90
        /*0780*/ 	.word	0x00000000
        /*0784*/ 	.word	0x00000000
        /*0788*/ 	.short	0x0101
        /*078a*/ 	.byte	0xff
	.zero		1


	//   ....[101]....
        /*078c*/ 	.word	0x00006660
        /*0790*/ 	.word	0x000000ff
        /*0794*/ 	.word	0x00000040
        /*0798*/ 	.short	0x010a
        /*079a*/ 	.byte	0x2b
	.zero		1


	//   ....[102]....
        /*079c*/ 	.word	0x000066c0
        /*07a0*/ 	.word	0x00000052
        /*07a4*/ 	.word	0x000000b0
        /*07a8*/ 	.short	0x010a
        /*07aa*/ 	.byte	0xff
	.zero		1


	//   ....[103]....
        /*07ac*/ 	.word	0x000067e0
        /*07b0*/ 	.word	0x000000ff
        /*07b4*/ 	.word	0x00000040
        /*07b8*/ 	.short	0x010a
        /*07ba*/ 	.byte	0x2b
	.zero		1


	//   ....[104]....
        /*07bc*/ 	.word	0x000068e0
        /*07c0*/ 	.word	0x00000052
        /*07c4*/ 	.word	0x000000b0
        /*07c8*/ 	.short	0x010a
        /*07ca*/ 	.byte	0xff
	.zero		1


	//   ....[105]....
        /*07cc*/ 	.word	0x000070e0
        /*07d0*/ 	.word	0x00000000
        /*07d4*/ 	.word	0x00000000
        /*07d8*/ 	.short	0x0101
        /*07da*/ 	.byte	0xff
	.zero		1


	//   ....[106]....
        /*07dc*/ 	.word	0x000070f0
        /*07e0*/ 	.word	0x00000003
        /*07e4*/ 	.word	0x00000040
        /*07e8*/ 	.short	0x010a
        /*07ea*/ 	.byte	0xff
	.zero		1


	//   ....[107]....
        /*07ec*/ 	.word	0x000071c0
        /*07f0*/ 	.word	0x00000003
        /*07f4*/ 	.word	0x00000040
        /*07f8*/ 	.short	0x010a
        /*07fa*/ 	.byte	0xff
	.zero		1


	//   ....[108]....
        /*07fc*/ 	.word	0x00007a40
        /*0800*/ 	.word	0x00000028
        /*0804*/ 	.word	0x00000000
        /*0808*/ 	.short	0x0101
        /*080a*/ 	.byte	0xff
	.zero		1


	//   ....[109]....
        /*080c*/ 	.word	0x00007a60
        /*0810*/ 	.word	0x0000005b
        /*0814*/ 	.word	0x00000040
        /*0818*/ 	.short	0x010a
        /*081a*/ 	.byte	0xff
	.zero		1


	//   ....[110]....
        /*081c*/ 	.word	0x00007b20
        /*0820*/ 	.word	0x0000005b
        /*0824*/ 	.word	0x00000040
        /*0828*/ 	.short	0x010a
        /*082a*/ 	.byte	0xff
	.zero		1


	//   ....[111]....
        /*082c*/ 	.word	0x000083a0
        /*0830*/ 	.word	0x0000005c
        /*0834*/ 	.word	0x00000000
        /*0838*/ 	.short	0x0101
        /*083a*/ 	.byte	0xff
	.zero		1


	//   ....[112]....
        /*083c*/ 	.word	0x000083c0
        /*0840*/ 	.word	0x0000005d
        /*0844*/ 	.word	0x00000040
        /*0848*/ 	.short	0x010a
        /*084a*/ 	.byte	0xff
	.zero		1


	//   ....[113]....
        /*084c*/ 	.word	0x00008480
        /*0850*/ 	.word	0x0000005d
        /*0854*/ 	.word	0x00000040
        /*0858*/ 	.short	0x010a
        /*085a*/ 	.byte	0xff
	.zero		1


	//   ....[114]....
        /*085c*/ 	.word	0x00008d30
        /*0860*/ 	.word	0x0000005c
        /*0864*/ 	.word	0x00000000
        /*0868*/ 	.short	0x0101
        /*086a*/ 	.byte	0xff
	.zero		1


	//   ....[115]....
        /*086c*/ 	.word	0x00008d50
        /*0870*/ 	.word	0x0000005d
        /*0874*/ 	.word	0x00000040
        /*0878*/ 	.short	0x010a
        /*087a*/ 	.byte	0xff
	.zero		1


	//   ....[116]....
        /*087c*/ 	.word	0x00008e10
        /*0880*/ 	.word	0x0000005d
        /*0884*/ 	.word	0x00000040
        /*0888*/ 	.short	0x010a
        /*088a*/ 	.byte	0xff
	.zero		1


	//   ....[117]....
        /*088c*/ 	.word	0x00009700
        /*0890*/ 	.word	0x0000005c
        /*0894*/ 	.word	0x00000000
        /*0898*/ 	.short	0x0101
        /*089a*/ 	.byte	0xff
	.zero		1


	//   ....[118]....
        /*089c*/ 	.word	0x00009720
        /*08a0*/ 	.word	0x0000005d
        /*08a4*/ 	.word	0x00000040
        /*08a8*/ 	.short	0x010a
        /*08aa*/ 	.byte	0xff
	.zero		1


	//   ....[119]....
        /*08ac*/ 	.word	0x000097e0
        /*08b0*/ 	.word	0x0000005d
        /*08b4*/ 	.word	0x00000040
        /*08b8*/ 	.short	0x010a
        /*08ba*/ 	.byte	0xff
	.zero		1


	//   ....[120]....
        /*08bc*/ 	.word	0x0000a0a0
        /*08c0*/ 	.word	0x0000005c
        /*08c4*/ 	.word	0x00000000
        /*08c8*/ 	.short	0x0101
        /*08ca*/ 	.byte	0xff
	.zero		1


	//   ....[121]....
        /*08cc*/ 	.word	0x0000a0c0
        /*08d0*/ 	.word	0x0000005d
        /*08d4*/ 	.word	0x00000040
        /*08d8*/ 	.short	0x010a
        /*08da*/ 	.byte	0xff
	.zero		1


	//   ....[122]....
        /*08dc*/ 	.word	0x0000a180
        /*08e0*/ 	.word	0x0000005d
        /*08e4*/ 	.word	0x00000040
        /*08e8*/ 	.short	0x010a
        /*08ea*/ 	.byte	0xff
	.zero		1


	//   ....[123]....
        /*08ec*/ 	.word	0x0000aa40
        /*08f0*/ 	.word	0x0000005c
        /*08f4*/ 	.word	0x00000000
        /*08f8*/ 	.short	0x0101
        /*08fa*/ 	.byte	0xff
	.zero		1


	//   ....[124]....
        /*08fc*/ 	.word	0x0000aa60
        /*0900*/ 	.word	0x0000005d
        /*0904*/ 	.word	0x00000040
        /*0908*/ 	.short	0x010a
        /*090a*/ 	.byte	0xff
	.zero		1


	//   ....[125]....
        /*090c*/ 	.word	0x0000ab20
        /*0910*/ 	.word	0x0000005d
        /*0914*/ 	.word	0x00000040
        /*0918*/ 	.short	0x010a
        /*091a*/ 	.byte	0xff
	.zero		1


	//   ....[126]....
        /*091c*/ 	.word	0x0000b100
        /*0920*/ 	.word	0x000000ff
        /*0924*/ 	.word	0x00000000
        /*0928*/ 	.short	0x0101
        /*092a*/ 	.byte	0x04
	.zero		1


	//   ....[127]....
        /*092c*/ 	.word	0x0000b400
        /*0930*/ 	.word	0x00000002
        /*0934*/ 	.word	0x00000000
        /*0938*/ 	.short	0x0101
        /*093a*/ 	.byte	0xff
	.zero		1


	//   ....[128]....
        /*093c*/ 	.word	0x0000b6c0
        /*0940*/ 	.word	0x000000ff
        /*0944*/ 	.word	0x00000000
        /*0948*/ 	.short	0x0101
        /*094a*/ 	.byte	0x04
	.zero		1


	//   ....[129]....
        /*094c*/ 	.word	0x0000b6e0
        /*0950*/ 	.word	0x00000000
        /*0954*/ 	.word	0x00000100
        /*0958*/ 	.short	0x010a
        /*095a*/ 	.byte	0xff
	.zero		1


	//   ....[130]....
        /*095c*/ 	.word	0x0000b740
        /*0960*/ 	.word	0x00000000
        /*0964*/ 	.word	0x00000020
        /*0968*/ 	.short	0x010a
        /*096a*/ 	.byte	0xff
	.zero		1


	//   ....[131]....
        /*096c*/ 	.word	0x0000b7a0
        /*0970*/ 	.word	0x00000000
        /*0974*/ 	.word	0x00000020
        /*0978*/ 	.short	0x010a
        /*097a*/ 	.byte	0xff
	.zero		1


	//   ....[132]....
        /*097c*/ 	.word	0x0000b7f0
        /*0980*/ 	.word	0x00000003
        /*0984*/ 	.word	0x00000090
        /*0988*/ 	.short	0x010a
        /*098a*/ 	.byte	0xff
	.zero		1


	//   ....[133]....
        /*098c*/ 	.word	0x0000b850
        /*0990*/ 	.word	0x00000000
        /*0994*/ 	.word	0x00000000
        /*0998*/ 	.short	0x010a
        /*099a*/ 	.byte	0xff
	.zero		1


	//   ....[134]....
        /*099c*/ 	.word	0x0000b8b0
        /*09a0*/ 	.word	0x00000000
        /*09a4*/ 	.word	0x00000000
        /*09a8*/ 	.short	0x010a
        /*09aa*/ 	.byte	0xff
	.zero		1


	//   ....[135]....
        /*09ac*/ 	.word	0x0000b910
        /*09b0*/ 	.word	0x00000000
        /*09b4*/ 	.word	0x00000000
        /*09b8*/ 	.short	0x010a
        /*09ba*/ 	.byte	0xff
	.zero		1


	//   ....[136]....
        /*09bc*/ 	.word	0x0000b960
        /*09c0*/ 	.word	0x00000002
        /*09c4*/ 	.word	0x000000f0
        /*09c8*/ 	.short	0x010a
        /*09ca*/ 	.byte	0xff
	.zero		1


	//   ....[137]....
        /*09cc*/ 	.word	0x0000b9c0
        /*09d0*/ 	.word	0x00000002
        /*09d4*/ 	.word	0x000000a0
        /*09d8*/ 	.short	0x010a
        /*09da*/ 	.byte	0xff
	.zero		1


	//   ....[138]....
        /*09dc*/ 	.word	0x0000ba10
        /*09e0*/ 	.word	0x00000002
        /*09e4*/ 	.word	0x00000090
        /*09e8*/ 	.short	0x010a
        /*09ea*/ 	.byte	0xff
	.zero		1


	//   ....[139]....
        /*09ec*/ 	.word	0x0000ba70
        /*09f0*/ 	.word	0x00000000
        /*09f4*/ 	.word	0x000000a0
        /*09f8*/ 	.short	0x010a
        /*09fa*/ 	.byte	0xff
	.zero		1


	//   ....[140]....
        /*09fc*/ 	.word	0x0000bac0
        /*0a00*/ 	.word	0x00000000
        /*0a04*/ 	.word	0x00000090
        /*0a08*/ 	.short	0x010a
        /*0a0a*/ 	.byte	0xff
	.zero		1


	//   ....[141]....
        /*0a0c*/ 	.word	0x0000bb20
        /*0a10*/ 	.word	0x00000003
        /*0a14*/ 	.word	0x000000d0
        /*0a18*/ 	.short	0x010a
        /*0a1a*/ 	.byte	0xff
	.zero		1


	//   ....[142]....
        /*0a1c*/ 	.word	0x0000bb80
        /*0a20*/ 	.word	0x00000000
        /*0a24*/ 	.word	0x00000000
        /*0a28*/ 	.short	0x010a
        /*0a2a*/ 	.byte	0xff
	.zero		1


	//   ....[143]....
        /*0a2c*/ 	.word	0x0000bbe0
        /*0a30*/ 	.word	0x00000000
        /*0a34*/ 	.word	0x00000000
        /*0a38*/ 	.short	0x010a
        /*0a3a*/ 	.byte	0xff
	.zero		1


	//   ....[144]....
        /*0a3c*/ 	.word	0x0000bc40
        /*0a40*/ 	.word	0x00000000
        /*0a44*/ 	.word	0x00000000
        /*0a48*/ 	.short	0x010a
        /*0a4a*/ 	.byte	0xff
	.zero		1


	//   ....[145]....
        /*0a4c*/ 	.word	0x0000bca0
        /*0a50*/ 	.word	0x00000000
        /*0a54*/ 	.word	0x00000000
        /*0a58*/ 	.short	0x010a
        /*0a5a*/ 	.byte	0xff
	.zero		1


	//   ....[146]....
        /*0a5c*/ 	.word	0x0000bd00
        /*0a60*/ 	.word	0x00000000
        /*0a64*/ 	.word	0x00000000
        /*0a68*/ 	.short	0x010a
        /*0a6a*/ 	.byte	0xff
	.zero		1


	//   ....[147]....
        /*0a6c*/ 	.word	0x0000bd50
        /*0a70*/ 	.word	0x0000000c
        /*0a74*/ 	.word	0x00000090
        /*0a78*/ 	.short	0x010a
        /*0a7a*/ 	.byte	0xff
	.zero		1


	//   ....[148]....
        /*0a7c*/ 	.word	0x0000bdb0
        /*0a80*/ 	.word	0x00000000
        /*0a84*/ 	.word	0x00000088
        /*0a88*/ 	.short	0x010a
        /*0a8a*/ 	.byte	0xff
	.zero		1


	//   ....[149]....
        /*0a8c*/ 	.word	0x0000be10
        /*0a90*/ 	.word	0x00000009
        /*0a94*/ 	.word	0x00000060
        /*0a98*/ 	.short	0x010a
        /*0a9a*/ 	.byte	0xff
	.zero		1


	//   ....[150]....
        /*0a9c*/ 	.word	0x0000be70
        /*0aa0*/ 	.word	0x00000009
        /*0aa4*/ 	.word	0x00000068
        /*0aa8*/ 	.short	0x010a
        /*0aaa*/ 	.byte	0xff
	.zero		1


	//   ....[151]....
        /*0aac*/ 	.word	0x0000bed0
        /*0ab0*/ 	.word	0x00000009
        /*0ab4*/ 	.word	0x00000070
        /*0ab8*/ 	.short	0x010a
        /*0aba*/ 	.byte	0xff
	.zero		1


	//   ....[152]....
        /*0abc*/ 	.word	0x0000bf30
        /*0ac0*/ 	.word	0x00000009
        /*0ac4*/ 	.word	0x00000078
        /*0ac8*/ 	.short	0x010a
        /*0aca*/ 	.byte	0xff
	.zero		1


	//   ....[153]....
        /*0acc*/ 	.word	0x0000bf90
        /*0ad0*/ 	.word	0x00000000
        /*0ad4*/ 	.word	0x00000060
        /*0ad8*/ 	.short	0x010a
        /*0ada*/ 	.byte	0xff
	.zero		1


	//   ....[154]....
        /*0adc*/ 	.word	0x0000bff0
        /*0ae0*/ 	.word	0x00000000
        /*0ae4*/ 	.word	0x00000068
        /*0ae8*/ 	.short	0x010a
        /*0aea*/ 	.byte	0xff
	.zero		1


	//   ....[155]....
        /*0aec*/ 	.word	0x0000c050
        /*0af0*/ 	.word	0x00000000
        /*0af4*/ 	.word	0x00000070
        /*0af8*/ 	.short	0x010a
        /*0afa*/ 	.byte	0xff
	.zero		1


	//   ....[156]....
        /*0afc*/ 	.word	0x0000c0b0
        /*0b00*/ 	.word	0x00000000
        /*0b04*/ 	.word	0x00000078
        /*0b08*/ 	.short	0x010a
        /*0b0a*/ 	.byte	0xff
	.zero		1


	//   ....[157]....
        /*0b0c*/ 	.word	0x0000c110
        /*0b10*/ 	.word	0x00000003
        /*0b14*/ 	.word	0x00000060
        /*0b18*/ 	.short	0x010a
        /*0b1a*/ 	.byte	0xff
	.zero		1


	//   ....[158]....
        /*0b1c*/ 	.word	0x0000c170
        /*0b20*/ 	.word	0x00000003
        /*0b24*/ 	.word	0x00000068
        /*0b28*/ 	.short	0x010a
        /*0b2a*/ 	.byte	0xff
	.zero		1


	//   ....[159]....
        /*0b2c*/ 	.word	0x0000c1d0
        /*0b30*/ 	.word	0x00000003
        /*0b34*/ 	.word	0x00000070
        /*0b38*/ 	.short	0x010a
        /*0b3a*/ 	.byte	0xff
	.zero		1


	//   ....[160]....
        /*0b3c*/ 	.word	0x0000c220
        /*0b40*/ 	.word	0x00000003
        /*0b44*/ 	.word	0x00000090
        /*0b48*/ 	.short	0x010a
        /*0b4a*/ 	.byte	0xff
	.zero		1


	//   ....[161]....
        /*0b4c*/ 	.word	0x0000c280
        /*0b50*/ 	.word	0x00000000
        /*0b54*/ 	.word	0x00000040
        /*0b58*/ 	.short	0x010a
        /*0b5a*/ 	.byte	0xff
	.zero		1


	//   ....[162]....
        /*0b5c*/ 	.word	0x0000c2d0
        /*0b60*/ 	.word	0x00000052
        /*0b64*/ 	.word	0x000000b0
        /*0b68*/ 	.short	0x010a
        /*0b6a*/ 	.byte	0xff
	.zero		1


	//   ....[163]....
        /*0b6c*/ 	.word	0x0000c320
        /*0b70*/ 	.word	0x00000003
        /*0b74*/ 	.word	0x00000040
        /*0b78*/ 	.short	0x010a
        /*0b7a*/ 	.byte	0xff
	.zero		1


	//   ....[164]....
        /*0b7c*/ 	.word	0x0000c370
        /*0b80*/ 	.word	0x0000005b
        /*0b84*/ 	.word	0x00000040
        /*0b88*/ 	.short	0x010a
        /*0b8a*/ 	.byte	0xff
	.zero		1


	//   ....[165]....
        /*0b8c*/ 	.word	0x0000c3c0
        /*0b90*/ 	.word	0x0000005d
        /*0b94*/ 	.word	0x00000040
        /*0b98*/ 	.short	0x010a
        /*0b9a*/ 	.byte	0xff
	.zero		1


	//   ....[166]....
        /*0b9c*/ 	.word	0x0000c410
        /*0ba0*/ 	.word	0x0000005d
        /*0ba4*/ 	.word	0x00000040
        /*0ba8*/ 	.short	0x010a
        /*0baa*/ 	.byte	0xff
	.zero		1


	//   ....[167]....
        /*0bac*/ 	.word	0x0000c460
        /*0bb0*/ 	.word	0x0000005d
        /*0bb4*/ 	.word	0x00000040
        /*0bb8*/ 	.short	0x010a
        /*0bba*/ 	.byte	0xff
	.zero		1


	//   ....[168]....
        /*0bbc*/ 	.word	0x0000c4b0
        /*0bc0*/ 	.word	0x0000005d
        /*0bc4*/ 	.word	0x00000040
        /*0bc8*/ 	.short	0x010a
        /*0bca*/ 	.byte	0xff
	.zero		1


	//   ....[169]....
        /*0bcc*/ 	.word	0x0000c500
        /*0bd0*/ 	.word	0x0000005d
        /*0bd4*/ 	.word	0x00000040
        /*0bd8*/ 	.short	0x010a
        /*0bda*/ 	.byte	0xff
	.zero		1


	//----- nvinfo : EIATTR_NUM_MBARRIERS
	.align		4
.L_47:
        /*0bdc*/ 	.byte	0x03, 0x38
        /*0bde*/ 	.short	0x0022


	//----- nvinfo : EIATTR_EXIT_INSTR_OFFSETS
	.align		4
        /*0be0*/ 	.byte	0x04, 0x1c
        /*0be2*/ 	.short	(.L_49 - .L_48)


	//   ....[0]....
.L_48:
        /*0be4*/ 	.word	0x00002970


	//   ....[1]....
        /*0be8*/ 	.word	0x00002e80


	//   ....[2]....
        /*0bec*/ 	.word	0x00002ee0


	//   ....[3]....
        /*0bf0*/ 	.word	0x00003e60


	//   ....[4]....
        /*0bf4*/ 	.word	0x000055d0


	//   ....[5]....
        /*0bf8*/ 	.word	0x00005610


	//   ....[6]....
        /*0bfc*/ 	.word	0x0000b5a0


	//   ....[7]....
        /*0c00*/ 	.word	0x0000b620


	//   ....[8]....
        /*0c04*/ 	.word	0x0000b650


	//   ....[9]....
        /*0c08*/ 	.word	0x0000b6d0


	//----- nvinfo : EIATTR_MAX_THREADS
	.align		4
.L_49:
        /*0c0c*/ 	.byte	0x04, 0x05
        /*0c0e*/ 	.short	(.L_51 - .L_50)
.L_50:
        /*0c10*/ 	.word	0x00000100
        /*0c14*/ 	.word	0x00000001
        /*0c18*/ 	.word	0x00000001


	//----- nvinfo : EIATTR_CRS_STACK_SIZE
	.align		4
.L_51:
        /*0c1c*/ 	.byte	0x04, 0x1e
        /*0c1e*/ 	.short	(.L_53 - .L_52)
.L_52:
        /*0c20*/ 	.word	0x00000000


	//----- nvinfo : EIATTR_CBANK_PARAM_SIZE
	.align		4
.L_53:
        /*0c24*/ 	.byte	0x03, 0x19
        /*0c26*/ 	.short	0x0800


	//----- nvinfo : EIATTR_PARAM_CBANK
	.align		4
        /*0c28*/ 	.byte	0x04, 0x0a
        /*0c2a*/ 	.short	(.L_55 - .L_54)
	.align		4
.L_54:
        /*0c2c*/ 	.word	index@(.nv.constant0._ZN7cutlass13device_kernelINS_4gemm6kernel13GemmUniversalIN4cute5tupleIJiiiiEEENS1_10collective13CollectiveMmaINS1_35MainloopSm100TmaUmmaWarpSpecializedILi4ELi2ELi4ENS5_IJNS4_1CILi1EEENSA_ILi2EEESB_EEEEENS5_IJNSA_ILi64EEENSA_ILi256EEENSA_ILi32EEEEEENS_10tfloat32_tENS5_IJlSB_lEEESJ_SK_NS4_8TiledMMAINS4_8MMA_AtomIJNS4_17SM100_MMA_TF32_SSISJ_SJ_fLi64ELi256ELNS4_4UMMA5MajorE0ELSP_0ELNSO_7ScaleInE0ELSQ_0EEEEEENS4_6LayoutINS5_IJSB_SB_SB_EEENS5_IJNSA_ILi0EEESV_SV_EEEEENS5_IJNS4_10UnderscoreESY_SY_EEEEENS4_23SM90_TMA_LOAD_MULTICASTENS4_14ComposedLayoutINS4_7SwizzleILi3ELi4ELi3EEENS4_18smem_ptr_flag_bitsILi32EEENST_INS5_IJNSA_ILi8EEESH_EEENS5_IJSH_SB_EEEEEEEvNS4_8identityENS4_13SM90_TMA_LOADES1B_vS1C_EENS_8epilogue10collective18CollectiveEpilogueINS1F_23Sm100TmaWarpSpecializedILi4ELi2ELi16ELb1ELb0EEEJSI_NS5_IJNST_ISF_SB_EENST_ISH_SB_EEEEESJ_SK_SJ_SK_NS1F_6fusion15FusionCallbacksIS1J_NS1N_17LinearCombinationISJ_fSJ_fLNS_15FloatRoundStyleE2EEESI_S1M_JEEENS4_5SM1004TMEM4LOAD26SM100_TMEM_LOAD_16dp128b8xES1D_S1B_NS4_17SM75_U32x4_LDSM_NENS4_14SM90_TMA_STOREES1B_NS4_17SM90_U32x4_STSM_NENS4_39AutoVectorizingCopyWithAssumedAlignmentILi128EEEEEEvvEEEEvNT_6ParamsE)
        /*0c30*/ 	.short	0x0380
        /*0c32*/ 	.short	0x0800


	//----- nvinfo : EIATTR_SW_WAR
	.align		4
.L_55:
        /*0c34*/ 	.byte	0x04, 0x36
        /*0c36*/ 	.short	(.L_57 - .L_56)
.L_56:
        /*0c38*/ 	.word	0x00000008
.L_57:


//--------------------- .nv.callgraph             --------------------------
	.section	.nv.callgraph,"",@"SHT_CUDA_CALLGRAPH"
	.align	4
	.sectionentsize	8
	.align		4
        /*0000*/ 	.word	0x00000000
	.align		4
        /*0004*/ 	.word	0xffffffff
	.align		4
        /*0008*/ 	.word	index@(_ZN7cutlass13device_kernelINS_4gemm6kernel13GemmUniversalIN4cute5tupleIJiiiiEEENS1_10collective13CollectiveMmaINS1_35MainloopSm100TmaUmmaWarpSpecializedILi4ELi2ELi4ENS5_IJNS4_1CILi1EEENSA_ILi2EEESB_EEEEENS5_IJNSA_ILi64EEENSA_ILi256EEENSA_ILi32EEEEEENS_10tfloat32_tENS5_IJlSB_lEEESJ_SK_NS4_8TiledMMAINS4_8MMA_AtomIJNS4_17SM100_MMA_TF32_SSISJ_SJ_fLi64ELi256ELNS4_4UMMA5MajorE0ELSP_0ELNSO_7ScaleInE0ELSQ_0EEEEEENS4_6LayoutINS5_IJSB_SB_SB_EEENS5_IJNSA_ILi0EEESV_SV_EEEEENS5_IJNS4_10UnderscoreESY_SY_EEEEENS4_23SM90_TMA_LOAD_MULTICASTENS4_14ComposedLayoutINS4_7SwizzleILi3ELi4ELi3EEENS4_18smem_ptr_flag_bitsILi32EEENST_INS5_IJNSA_ILi8EEESH_EEENS5_IJSH_SB_EEEEEEEvNS4_8identityENS4_13SM90_TMA_LOADES1B_vS1C_EENS_8epilogue10collective18CollectiveEpilogueINS1F_23Sm100TmaWarpSpecializedILi4ELi2ELi16ELb1ELb0EEEJSI_NS5_IJNST_ISF_SB_EENST_ISH_SB_EEEEESJ_SK_SJ_SK_NS1F_6fusion15FusionCallbacksIS1J_NS1N_17LinearCombinationISJ_fSJ_fLNS_15FloatRoundStyleE2EEESI_S1M_JEEENS4_5SM1004TMEM4LOAD26SM100_TMEM_LOAD_16dp128b8xES1D_S1B_NS4_17SM75_U32x4_LDSM_NENS4_14SM90_TMA_STOREES1B_NS4_17SM90_U32x4_STSM_NENS4_39AutoVectorizingCopyWithAssumedAlignmentILi128EEEEEEvvEEEEvNT_6ParamsE)
	.align		4
        /*000c*/ 	.word	index@(__assertfail)
	.align		4
        /*0010*/ 	.word	0x00000000
	.align		4
        /*0014*/ 	.word	0xfffffffe
	.align		4
        /*0018*/ 	.word	0x00000000
	.align		4
        /*001c*/ 	.word	0xfffffffd
	.align		4
        /*0020*/ 	.word	0x00000000
	.align		4
        /*0024*/ 	.word	0xfffffffc


//--------------------- .nv.constant4             --------------------------
	.section	.nv.constant4,"a",@progbits
	.align	8
	.align		8
.nv.constant4:
        /*0000*/ 	.dword	__assertfail
	.align		8
        /*0008*/ 	.dword	__unnamed_1
	.align		8
        /*0010*/ 	.dword	__unnamed_2
	.align		8
        /*0018*/ 	.dword	_ZN40_INTERNAL_08166399_4_k_cu_1f1bab17_105744cuda3std3__45__cpo5beginE
	.align		8
        /*0020*/ 	.dword	_ZN40_INTERNAL_08166399_4_k_cu_1f1bab17_105744cuda3std3__45__cpo3endE
	.align		8
        /*0028*/ 	.dword	_ZN40_INTERNAL_08166399_4_k_cu_1f1bab17_105744cuda3std3__45__cpo6cbeginE
	.align		8
        /*0030*/ 	.dword	_ZN40_INTERNAL_08166399_4_k_cu_1f1bab17_105744cuda3std3__45__cpo4cendE
	.align		8
        /*0038*/ 	.dword	_ZN40_INTERNAL_08166399_4_k_cu_1f1bab17_105744cuda3std3__442_GLOBAL__N__08166399_4_k_cu_1f1bab17_105746ignoreE
	.align		8
        /*0040*/ 	.dword	_ZN40_INTERNAL_08166399_4_k_cu_1f1bab17_105744cuda3std3__419piecewise_constructE
	.align		8
        /*0048*/ 	.dword	_ZN40_INTERNAL_08166399_4_k_cu_1f1bab17_105744cuda3std3__48in_placeE
	.align		8
        /*0050*/ 	.dword	_ZN40_INTERNAL_08166399_4_k_cu_1f1bab17_105744cuda3std6ranges3__45__cpo4swapE
	.align		8
        /*0058*/ 	.dword	_ZN40_INTERNAL_08166399_4_k_cu_1f1bab17_105744cuda3std6ranges3__45__cpo9iter_moveE
	.align		8
        /*0060*/ 	.dword	_ZN40_INTERNAL_08166399_4_k_cu_1f1bab17_105744cute7productE
	.align		8
        /*0068*/ 	.dword	_ZN40_INTERNAL_08166399_4_k_cu_1f1bab17_105744cute1_E
	.align		8
        /*0070*/ 	.dword	$str$25
	.align		8
        /*0078*/ 	.dword	$str$26
	.align		8
        /*0080*/ 	.dword	$str$27
	.align		8
        /*0088*/ 	.dword	$str$28


//--------------------- .text._ZN7cutlass13device_kernelINS_4gemm6kernel13GemmUniversalIN4cute5tupleIJiiiiEEENS1_10collective13CollectiveMmaINS1_35MainloopSm100TmaUmmaWarpSpecializedILi4ELi2ELi4ENS5_IJNS4_1CILi1EEENSA_ILi2EEESB_EEEEENS5_IJNSA_ILi64EEENSA_ILi256EEENSA_ILi32EEEEEENS_10tfloat32_tENS5_IJlSB_lEEESJ_SK_NS4_8TiledMMAINS4_8MMA_AtomIJNS4_17SM100_MMA_TF32_SSISJ_SJ_fLi64ELi256ELNS4_4UMMA5MajorE0ELSP_0ELNSO_7ScaleInE0ELSQ_0EEEEEENS4_6LayoutINS5_IJSB_SB_SB_EEENS5_IJNSA_ILi0EEESV_SV_EEEEENS5_IJNS4_10UnderscoreESY_SY_EEEEENS4_23SM90_TMA_LOAD_MULTICASTENS4_14ComposedLayoutINS4_7SwizzleILi3ELi4ELi3EEENS4_18smem_ptr_flag_bitsILi32EEENST_INS5_IJNSA_ILi8EEESH_EEENS5_IJSH_SB_EEEEEEEvNS4_8identityENS4_13SM90_TMA_LOADES1B_vS1C_EENS_8epilogue10collective18CollectiveEpilogueINS1F_23Sm100TmaWarpSpecializedILi4ELi2ELi16ELb1ELb0EEEJSI_NS5_IJNST_ISF_SB_EENST_ISH_SB_EEEEESJ_SK_SJ_SK_NS1F_6fusion15FusionCallbacksIS1J_NS1N_17LinearCombinationISJ_fSJ_fLNS_15FloatRoundStyleE2EEESI_S1M_JEEENS4_5SM1004TMEM4LOAD26SM100_TMEM_LOAD_16dp128b8xES1D_S1B_NS4_17SM75_U32x4_LDSM_NENS4_14SM90_TMA_STOREES1B_NS4_17SM90_U32x4_STSM_NENS4_39AutoVectorizingCopyWithAssumedAlignmentILi128EEEEEEvvEEEEvNT_6ParamsE --------------------------
	.section	.text._ZN7cutlass13device_kernelINS_4gemm6kernel13GemmUniversalIN4cute5tupleIJiiiiEEENS1_10collective13CollectiveMmaINS1_35MainloopSm100TmaUmmaWarpSpecializedILi4ELi2ELi4ENS5_IJNS4_1CILi1EEENSA_ILi2EEESB_EEEEENS5_IJNSA_ILi64EEENSA_ILi256EEENSA_ILi32EEEEEENS_10tfloat32_tENS5_IJlSB_lEEESJ_SK_NS4_8TiledMMAINS4_8MMA_AtomIJNS4_17SM100_MMA_TF32_SSISJ_SJ_fLi64ELi256ELNS4_4UMMA5MajorE0ELSP_0ELNSO_7ScaleInE0ELSQ_0EEEEEENS4_6LayoutINS5_IJSB_SB_SB_EEENS5_IJNSA_ILi0EEESV_SV_EEEEENS5_IJNS4_10UnderscoreESY_SY_EEEEENS4_23SM90_TMA_LOAD_MULTICASTENS4_14ComposedLayoutINS4_7SwizzleILi3ELi4ELi3EEENS4_18smem_ptr_flag_bitsILi32EEENST_INS5_IJNSA_ILi8EEESH_EEENS5_IJSH_SB_EEEEEEEvNS4_8identityENS4_13SM90_TMA_LOADES1B_vS1C_EENS_8epilogue10collective18CollectiveEpilogueINS1F_23Sm100TmaWarpSpecializedILi4ELi2ELi16ELb1ELb0EEEJSI_NS5_IJNST_ISF_SB_EENST_ISH_SB_EEEEESJ_SK_SJ_SK_NS1F_6fusion15FusionCallbacksIS1J_NS1N_17LinearCombinationISJ_fSJ_fLNS_15FloatRoundStyleE2EEESI_S1M_JEEENS4_5SM1004TMEM4LOAD26SM100_TMEM_LOAD_16dp128b8xES1D_S1B_NS4_17SM75_U32x4_LDSM_NENS4_14SM90_TMA_STOREES1B_NS4_17SM90_U32x4_STSM_NENS4_39AutoVectorizingCopyWithAssumedAlignmentILi128EEEEEEvvEEEEvNT_6ParamsE,"ax",@progbits
	.align	128
.text._ZN7cutlass13device_kernelINS_4gemm6kernel13GemmUniversalIN4cute5tupleIJiiiiEEENS1_10collective13CollectiveMmaINS1_35MainloopSm100TmaUmmaWarpSpecializedILi4ELi2ELi4ENS5_IJNS4_1CILi1EEENSA_ILi2EEESB_EEEEENS5_IJNSA_ILi64EEENSA_ILi256EEENSA_ILi32EEEEEENS_10tfloat32_tENS5_IJlSB_lEEESJ_SK_NS4_8TiledMMAINS4_8MMA_AtomIJNS4_17SM100_MMA_TF32_SSISJ_SJ_fLi64ELi256ELNS4_4UMMA5MajorE0ELSP_0ELNSO_7ScaleInE0ELSQ_0EEEEEENS4_6LayoutINS5_IJSB_SB_SB_EEENS5_IJNSA_ILi0EEESV_SV_EEEEENS5_IJNS4_10UnderscoreESY_SY_EEEEENS4_23SM90_TMA_LOAD_MULTICASTENS4_14ComposedLayoutINS4_7SwizzleILi3ELi4ELi3EEENS4_18smem_ptr_flag_bitsILi32EEENST_INS5_IJNSA_ILi8EEESH_EEENS5_IJSH_SB_EEEEEEEvNS4_8identityENS4_13SM90_TMA_LOADES1B_vS1C_EENS_8epilogue10collective18CollectiveEpilogueINS1F_23Sm100TmaWarpSpecializedILi4ELi2ELi16ELb1ELb0EEEJSI_NS5_IJNST_ISF_SB_EENST_ISH_SB_EEEEESJ_SK_SJ_SK_NS1F_6fusion15FusionCallbacksIS1J_NS1N_17LinearCombinationISJ_fSJ_fLNS_15FloatRoundStyleE2EEESI_S1M_JEEENS4_5SM1004TMEM4LOAD26SM100_TMEM_LOAD_16dp128b8xES1D_S1B_NS4_17SM75_U32x4_LDSM_NENS4_14SM90_TMA_STOREES1B_NS4_17SM90_U32x4_STSM_NENS4_39AutoVectorizingCopyWithAssumedAlignmentILi128EEEEEEvvEEEEvNT_6ParamsE:
        .type           _ZN7cutlass13device_kernelINS_4gemm6kernel13GemmUniversalIN4cute5tupleIJiiiiEEENS1_10collective13CollectiveMmaINS1_35MainloopSm100TmaUmmaWarpSpecializedILi4ELi2ELi4ENS5_IJNS4_1CILi1EEENSA_ILi2EEESB_EEEEENS5_IJNSA_ILi64EEENSA_ILi256EEENSA_ILi32EEEEEENS_10tfloat32_tENS5_IJlSB_lEEESJ_SK_NS4_8TiledMMAINS4_8MMA_AtomIJNS4_17SM100_MMA_TF32_SSISJ_SJ_fLi64ELi256ELNS4_4UMMA5MajorE0ELSP_0ELNSO_7ScaleInE0ELSQ_0EEEEEENS4_6LayoutINS5_IJSB_SB_SB_EEENS5_IJNSA_ILi0EEESV_SV_EEEEENS5_IJNS4_10UnderscoreESY_SY_EEEEENS4_23SM90_TMA_LOAD_MULTICASTENS4_14ComposedLayoutINS4_7SwizzleILi3ELi4ELi3EEENS4_18smem_ptr_flag_bitsILi32EEENST_INS5_IJNSA_ILi8EEESH_EEENS5_IJSH_SB_EEEEEEEvNS4_8identityENS4_13SM90_TMA_LOADES1B_vS1C_EENS_8epilogue10collective18CollectiveEpilogueINS1F_23Sm100TmaWarpSpecializedILi4ELi2ELi16ELb1ELb0EEEJSI_NS5_IJNST_ISF_SB_EENST_ISH_SB_EEEEESJ_SK_SJ_SK_NS1F_6fusion15FusionCallbacksIS1J_NS1N_17LinearCombinationISJ_fSJ_fLNS_15FloatRoundStyleE2EEESI_S1M_JEEENS4_5SM1004TMEM4LOAD26SM100_TMEM_LOAD_16dp128b8xES1D_S1B_NS4_17SM75_U32x4_LDSM_NENS4_14SM90_TMA_STOREES1B_NS4_17SM90_U32x4_STSM_NENS4_39AutoVectorizingCopyWithAssumedAlignmentILi128EEEEEEvvEEEEvNT_6ParamsE,@function
        .size           _ZN7cutlass13device_kernelINS_4gemm6kernel13GemmUniversalIN4cute5tupleIJiiiiEEENS1_10collective13CollectiveMmaINS1_35MainloopSm100TmaUmmaWarpSpecializedILi4ELi2ELi4ENS5_IJNS4_1CILi1EEENSA_ILi2EEESB_EEEEENS5_IJNSA_ILi64EEENSA_ILi256EEENSA_ILi32EEEEEENS_10tfloat32_tENS5_IJlSB_lEEESJ_SK_NS4_8TiledMMAINS4_8MMA_AtomIJNS4_17SM100_MMA_TF32_SSISJ_SJ_fLi64ELi256ELNS4_4UMMA5MajorE0ELSP_0ELNSO_7ScaleInE0ELSQ_0EEEEEENS4_6LayoutINS5_IJSB_SB_SB_EEENS5_IJNSA_ILi0EEESV_SV_EEEEENS5_IJNS4_10UnderscoreESY_SY_EEEEENS4_23SM90_TMA_LOAD_MULTICASTENS4_14ComposedLayoutINS4_7SwizzleILi3ELi4ELi3EEENS4_18smem_ptr_flag_bitsILi32EEENST_INS5_IJNSA_ILi8EEESH_EEENS5_IJSH_SB_EEEEEEEvNS4_8identityENS4_13SM90_TMA_LOADES1B_vS1C_EENS_8epilogue10collective18CollectiveEpilogueINS1F_23Sm100TmaWarpSpecializedILi4ELi2ELi16ELb1ELb0EEEJSI_NS5_IJNST_ISF_SB_EENST_ISH_SB_EEEEESJ_SK_SJ_SK_NS1F_6fusion15FusionCallbacksIS1J_NS1N_17LinearCombinationISJ_fSJ_fLNS_15FloatRoundStyleE2EEESI_S1M_JEEENS4_5SM1004TMEM4LOAD26SM100_TMEM_LOAD_16dp128b8xES1D_S1B_NS4_17SM75_U32x4_LDSM_NENS4_14SM90_TMA_STOREES1B_NS4_17SM90_U32x4_STSM_NENS4_39AutoVectorizingCopyWithAssumedAlignmentILi128EEEEEEvvEEEEvNT_6ParamsE,(.L_x_227 - _ZN7cutlass13device_kernelINS_4gemm6kernel13GemmUniversalIN4cute5tupleIJiiiiEEENS1_10collective13CollectiveMmaINS1_35MainloopSm100TmaUmmaWarpSpecializedILi4ELi2ELi4ENS5_IJNS4_1CILi1EEENSA_ILi2EEESB_EEEEENS5_IJNSA_ILi64EEENSA_ILi256EEENSA_ILi32EEEEEENS_10tfloat32_tENS5_IJlSB_lEEESJ_SK_NS4_8TiledMMAINS4_8MMA_AtomIJNS4_17SM100_MMA_TF32_SSISJ_SJ_fLi64ELi256ELNS4_4UMMA5MajorE0ELSP_0ELNSO_7ScaleInE0ELSQ_0EEEEEENS4_6LayoutINS5_IJSB_SB_SB_EEENS5_IJNSA_ILi0EEESV_SV_EEEEENS5_IJNS4_10UnderscoreESY_SY_EEEEENS4_23SM90_TMA_LOAD_MULTICASTENS4_14ComposedLayoutINS4_7SwizzleILi3ELi4ELi3EEENS4_18smem_ptr_flag_bitsILi32EEENST_INS5_IJNSA_ILi8EEESH_EEENS5_IJSH_SB_EEEEEEEvNS4_8identityENS4_13SM90_TMA_LOADES1B_vS1C_EENS_8epilogue10collective18CollectiveEpilogueINS1F_23Sm100TmaWarpSpecializedILi4ELi2ELi16ELb1ELb0EEEJSI_NS5_IJNST_ISF_SB_EENST_ISH_SB_EEEEESJ_SK_SJ_SK_NS1F_6fusion15FusionCallbacksIS1J_NS1N_17LinearCombinationISJ_fSJ_fLNS_15FloatRoundStyleE2EEESI_S1M_JEEENS4_5SM1004TMEM4LOAD26SM100_TMEM_LOAD_16dp128b8xES1D_S1B_NS4_17SM75_U32x4_LDSM_NENS4_14SM90_TMA_STOREES1B_NS4_17SM90_U32x4_STSM_NENS4_39AutoVectorizingCopyWithAssumedAlignmentILi128EEEEEEvvEEEEvNT_6ParamsE)
        .other          _ZN7cutlass13device_kernelINS_4gemm6kernel13GemmUniversalIN4cute5tupleIJiiiiEEENS1_10collective13CollectiveMmaINS1_35MainloopSm100TmaUmmaWarpSpecializedILi4ELi2ELi4ENS5_IJNS4_1CILi1EEENSA_ILi2EEESB_EEEEENS5_IJNSA_ILi64EEENSA_ILi256EEENSA_ILi32EEEEEENS_10tfloat32_tENS5_IJlSB_lEEESJ_SK_NS4_8TiledMMAINS4_8MMA_AtomIJNS4_17SM100_MMA_TF32_SSISJ_SJ_fLi64ELi256ELNS4_4UMMA5MajorE0ELSP_0ELNSO_7ScaleInE0ELSQ_0EEEEEENS4_6LayoutINS5_IJSB_SB_SB_EEENS5_IJNSA_ILi0EEESV_SV_EEEEENS5_IJNS4_10UnderscoreESY_SY_EEEEENS4_23SM90_TMA_LOAD_MULTICASTENS4_14ComposedLayoutINS4_7SwizzleILi3ELi4ELi3EEENS4_18smem_ptr_flag_bitsILi32EEENST_INS5_IJNSA_ILi8EEESH_EEENS5_IJSH_SB_EEEEEEEvNS4_8identityENS4_13SM90_TMA_LOADES1B_vS1C_EENS_8epilogue10collective18CollectiveEpilogueINS1F_23Sm100TmaWarpSpecializedILi4ELi2ELi16ELb1ELb0EEEJSI_NS5_IJNST_ISF_SB_EENST_ISH_SB_EEEEESJ_SK_SJ_SK_NS1F_6fusion15FusionCallbacksIS1J_NS1N_17LinearCombinationISJ_fSJ_fLNS_15FloatRoundStyleE2EEESI_S1M_JEEENS4_5SM1004TMEM4LOAD26SM100_TMEM_LOAD_16dp128b8xES1D_S1B_NS4_17SM75_U32x4_LDSM_NENS4_14SM90_TMA_STOREES1B_NS4_17SM90_U32x4_STSM_NENS4_39AutoVectorizingCopyWithAssumedAlignmentILi128EEEEEEvvEEEEvNT_6ParamsE,@"STO_CUDA_ENTRY STV_DEFAULT"
_ZN7cutlass13device_kernelINS_4gemm6kernel13GemmUniversalIN4cute5tupleIJiiiiEEENS1_10collective13CollectiveMmaINS1_35MainloopSm100TmaUmmaWarpSpecializedILi4ELi2ELi4ENS5_IJNS4_1CILi1EEENSA_ILi2EEESB_EEEEENS5_IJNSA_ILi64EEENSA_ILi256EEENSA_ILi32EEEEEENS_10tfloat32_tENS5_IJlSB_lEEESJ_SK_NS4_8TiledMMAINS4_8MMA_AtomIJNS4_17SM100_MMA_TF32_SSISJ_SJ_fLi64ELi256ELNS4_4UMMA5MajorE0ELSP_0ELNSO_7ScaleInE0ELSQ_0EEEEEENS4_6LayoutINS5_IJSB_SB_SB_EEENS5_IJNSA_ILi0EEESV_SV_EEEEENS5_IJNS4_10UnderscoreESY_SY_EEEEENS4_23SM90_TMA_LOAD_MULTICASTENS4_14ComposedLayoutINS4_7SwizzleILi3ELi4ELi3EEENS4_18smem_ptr_flag_bitsILi32EEENST_INS5_IJNSA_ILi8EEESH_EEENS5_IJSH_SB_EEEEEEEvNS4_8identityENS4_13SM90_TMA_LOADES1B_vS1C_EENS_8epilogue10collective18CollectiveEpilogueINS1F_23Sm100TmaWarpSpecializedILi4ELi2ELi16ELb1ELb0EEEJSI_NS5_IJNST_ISF_SB_EENST_ISH_SB_EEEEESJ_SK_SJ_SK_NS1F_6fusion15FusionCallbacksIS1J_NS1N_17LinearCombinationISJ_fSJ_fLNS_15FloatRoundStyleE2EEESI_S1M_JEEENS4_5SM1004TMEM4LOAD26SM100_TMEM_LOAD_16dp128b8xES1D_S1B_NS4_17SM75_U32x4_LDSM_NENS4_14SM90_TMA_STOREES1B_NS4_17SM90_U32x4_STSM_NENS4_39AutoVectorizingCopyWithAssumedAlignmentILi128EEEEEEvvEEEEvNT_6ParamsE:
[----:B------:R-:W1:Y:S01]  /*0000*/  LDC R1, c[0x0][0x37c] ;  /* 0x0000df00ff017b82 */ /* 0x000e620000000800 */
[----:B------:R-:W2:Y:S01]  /*0010*/  S2R R75, SR_TID.X ;  /* 0x00000000004b7919 */ /* 0x000ea20000002100 */
[----:B------:R-:W3:Y:S01]  /*0020*/  LDCU.64 UR8, c[0x0][0x890] ;  /* 0x00011200ff0877ac */ /* 0x000ee20008000a00 */
[----:B------:R-:W-:Y:S02]  /*0030*/  PRMT R63, RZ, 0x7610, R63 ;  /* 0x00007610ff3f7816 */ /* 0x000fe4000000003f */
[----:B------:R-:W-:Y:S01]  /*0040*/  ELECT P3, URZ, PT ;  /* 0x0000000000ff782f */ /* 0x000fe20003860000 */
[----:B---3--:R-:W-:-:S04]  /*0050*/  UISETP.NE.U32.AND UP0, UPT, UR8, URZ, UPT ;  /* 0x000000ff0800728c */ /* 0x008fc8000bf05070 */
[----:B------:R-:W-:Y:S01]  /*0060*/  UISETP.NE.AND.EX UP0, UPT, UR9, URZ, UPT, UP0 ;  /* 0x000000ff0900728c */ /* 0x000fe2000bf05300 */
[----:B--2---:R-:W-:-:S05]  /*0070*/  SHF.R.U32.HI R64, RZ, 0x5, R75 ;  /* 0x00000005ff407819 */ /* 0x004fca000001164b */
[----:B------:R-:W2:Y:S02]  /*0080*/  SHFL.IDX PT, R0, R64, RZ, 0x1f ;  /* 0x00001fff40007589 */ /* 0x000ea400000e0000 */
[----:B--2---:R-:W-:Y:S01]  /*0090*/  R2UR UR17, R0 ;  /* 0x00000000001172ca */ /* 0x004fe200000e0000 */
[----:B-1----:R-:W-:-:S14]  /*00a0*/  BRA.U UP0, `(.L_x_0) ;  /* 0x0000000100307547 */ /* 0x002fdc000b800000 */
[----:B------:R-:W1:Y:S02]  /*00b0*/  LDCU.64 UR4, c[0x0][0x888] ;  /* 0x00011100ff0477ac */ /* 0x000e640008000a00 */
[----:B-1----:R-:W-:-:S04]  /*00c0*/  UISETP.NE.U32.AND UP0, UPT, UR4, URZ, UPT ;  /* 0x000000ff0400728c */ /* 0x002fc8000bf05070 */
[----:B------:R-:W-:-:S09]  /*00d0*/  UISETP.NE.AND.EX UP0, UPT, UR5, URZ, UPT, UP0 ;  /* 0x000000ff0500728c */ /* 0x000fd2000bf05300 */
[----:B------:R-:W-:Y:S05]  /*00e0*/  BRA.U !UP0, `(.L_x_1) ;  /* 0x0000000108147547 */ /* 0x000fea000b800000 */
[----:B------:R-:W1:Y:S01]  /*00f0*/  LDC.64 R2, c[0x0][0x888] ;  /* 0x00022200ff027b82 */ /* 0x000e620000000a00 */
[----:B------:R-:W1:Y:S02]  /*0100*/  LDCU.64 UR4, c[0x0][0x358] ;  /* 0x00006b00ff0477ac */ /* 0x000e640008000a00 */
[----:B-1----:R1:W5:Y:S01]  /*0110*/  LDG.E R27, desc[UR4][R2.64] ;  /* 0x00000004021b7981 */ /* 0x002362000c1e1900 */
[----:B------:R-:W-:Y:S01]  /*0120*/  HFMA2 R63, -RZ, RZ, 0, 5.9604644775390625e-08 ;  /* 0x00000001ff3f7431 */ /* 0x000fe200000001ff */
[----:B------:R-:W-:Y:S05]  /*0130*/  BRA `(.L_x_0) ;  /* 0x00000000000c7947 */ /* 0x000fea0003800000 */
.L_x_1:
[----:B------:R-:W1:Y:S01]  /*0140*/  LDCU UR4, c[0x0][0x880] ;  /* 0x00011000ff0477ac */ /* 0x000e620008000800 */
[----:B------:R-:W-:Y:S01]  /*0150*/  HFMA2 R63, -RZ, RZ, 0, 5.9604644775390625e-08 ;  /* 0x00000001ff3f7431 */ /* 0x000fe200000001ff */
[----:B-1----:R-:W-:-:S07]  /*0160*/  MOV R27, UR4 ;  /* 0x00000004001b7c02 */ /* 0x002fce0008000f00 */
.L_x_0:
[----:B------:R-:W2:Y:S02]  /*0170*/  LDCU.64 UR4, c[0x0][0x8b0] ;  /* 0x00011600ff0477ac */ /* 0x000ea40008000a00 */
[----:B--2---:R-:W-:-:S04]  /*0180*/  UISETP.NE.U32.AND UP0, UPT, UR4, URZ, UPT ;  /* 0x000000ff0400728c */ /* 0x004fc8000bf05070 */
[----:B------:R-:W-:-:S09]  /*0190*/  UISETP.NE.AND.EX UP0, UPT, UR5, URZ, UPT, UP0 ;  /* 0x000000ff0500728c */ /* 0x000fd2000bf05300 */
[----:B------:R-:W-:Y:S05]  /*01a0*/  BRA.U UP0, `(.L_x_2) ;  /* 0x0000000100287547 */ /* 0x000fea000b800000 */
[----:B------:R-:W2:Y:S02]  /*01b0*/  LDCU.64 UR4, c[0x0][0x8a8] ;  /* 0x00011500ff0477ac */ /* 0x000ea40008000a00 */
[----:B--2---:R-:W-:-:S04]  /*01c0*/  UISETP.NE.U32.AND UP0, UPT, UR4, URZ, UPT ;  /* 0x000000ff0400728c */ /* 0x004fc8000bf05070 */
[----:B------:R-:W-:-:S09]  /*01d0*/  UISETP.NE.AND.EX UP0, UPT, UR5, URZ, UPT, UP0 ;  /* 0x000000ff0500728c */ /* 0x000fd2000bf05300 */
[----:B------:R-:W-:Y:S05]  /*01e0*/  BRA.U !UP0, `(.L_x_3) ;  /* 0x0000000108107547 */ /* 0x000fea000b800000 */
[----:B------:R-:W2:Y:S01]  /*01f0*/  LDC.64 R24, c[0x0][0x8a8] ;  /* 0x00022a00ff187b82 */ /* 0x000ea20000000a00 */
[----:B------:R-:W2:Y:S02]  /*0200*/  LDCU.64 UR4, c[0x0][0x358] ;  /* 0x00006b00ff0477ac */ /* 0x000ea40008000a00 */
[----:B--2---:R2:W5:Y:S01]  /*0210*/  LDG.E R24, desc[UR4][R24.64] ;  /* 0x0000000418187981 */ /* 0x004562000c1e1900 */
[----:B------:R-:W-:Y:S05]  /*0220*/  BRA `(.L_x_2) ;  /* 0x0000000000087947 */ /* 0x000fea0003800000 */
.L_x_3:
[----:B------:R-:W2:Y:S02]  /*0230*/  LDCU UR4, c[0x0][0x8a0] ;  /* 0x00011400ff0477ac */ /* 0x000ea40008000800 */
[----:B--2---:R-:W-:Y:S02]  /*0240*/  MOV R24, UR4 ;  /* 0x0000000400187c02 */ /* 0x004fe40008000f00 */
.L_x_2:
[----:B------:R-:W-:Y:S01]  /*0250*/  IMAD.U32 R0, RZ, RZ, UR17 ;  /* 0x00000011ff007e24 */ /* 0x000fe2000f8e00ff */
[----:B------:R-:W-:Y:S04]  /*0260*/  BSSY.RECONVERGENT B0, `(.L_x_4) ;  /* 0x000000c000007945 */ /* 0x000fe80003800200 */
[C---:B------:R-:W-:Y:S02]  /*0270*/  ISETP.NE.OR P1, PT, R0.reuse, 0x1, !P3 ;  /* 0x000000010000780c */ /* 0x040fe40005f25670 */
[----:B------:R-:W-:-:S11]  /*0280*/  ISETP.NE.OR P0, PT, R0, 0x3, !P3 ;  /* 0x000000030000780c */ /* 0x000fd60005f05670 */
[----:B------:R-:W-:Y:S05]  /*0290*/  @P1 BRA `(.L_x_5) ;  /* 0x0000000000201947 */ /* 0x000fea0003800000 */
[----:B------:R-:W3:Y:S02]  /*02a0*/  LDCU.64 UR4, c[0x0][0x348] ;  /* 0x00006900ff0477ac */ /* 0x000ee40008000a00 */
[----:B---3--:R-:W-:Y:S02]  /*02b0*/  UIADD3 UR6, UP1, UPT, UR4, 0x80, URZ ;  /* 0x0000008004067890 */ /* 0x008fe4000ff3e0ff */
[----:B------:R-:W-:Y:S02]  /*02c0*/  UIADD3 UR4, UP0, UPT, UR4, 0x180, URZ ;  /* 0x0000018004047890 */ /* 0x000fe4000ff1e0ff */
[----:B------:R-:W-:Y:S02]  /*02d0*/  UIADD3.X UR7, UPT, UPT, URZ, UR5, URZ, UP1, !UPT ;  /* 0x00000005ff077290 */ /* 0x000fe40008ffe4ff */
[----:B------:R-:W-:-:S07]  /*02e0*/  UIADD3.X UR5, UPT, UPT, URZ, UR5, URZ, UP0, !UPT ;  /* 0x00000005ff057290 */ /* 0x000fce00087fe4ff */
[----:B------:R3:W-:Y:S02]  /*02f0*/  UTMACCTL.PF [UR6] ;  /* 0x00000000060079b9 */ /* 0x0007e40008040000 */
[----:B------:R3:W-:Y:S02]  /*0300*/  UTMACCTL.PF [UR4] ;  /* 0x00000000040079b9 */ /* 0x0007e40008040000 */
[----:B---3--:R-:W-:Y:S01]  /*0310*/  NOP ;  /* 0x0000000000007918 */ /* 0x008fe20000000000 */
.L_x_5:
[----:B------:R-:W-:Y:S05]  /*0320*/  BSYNC.RECONVERGENT B0 ;  /* 0x0000000000007941 */ /* 0x000fea0003800200 */
.L_x_4:
[----:B------:R-:W-:Y:S04]  /*0330*/  BSSY.RECONVERGENT B0, `(.L_x_6) ;  /* 0x000000a000007945 */ /* 0x000fe80003800200 */
        /* <DEDUP_REMOVED lines=9> */
.L_x_7:
[----:B------:R-:W-:Y:S05]  /*03d0*/  BSYNC.RECONVERGENT B0 ;  /* 0x0000000000007941 */ /* 0x000fea0003800200 */
.L_x_6:
[----:B------:R-:W3:Y:S01]  /*03e0*/  LDCU.64 UR4, c[0x0][0x888] ;  /* 0x00011100ff0477ac */ /* 0x000ee20008000a00 */
[----:B------:R-:W-:Y:S02]  /*03f0*/  UISETP.EQ.U32.AND UP1, UPT, UR8, URZ, UPT ;  /* 0x000000ff0800728c */ /* 0x000fe4000bf22070 */
[----:B------:R-:W-:Y:S02]  /*0400*/  UPLOP3.LUT UP3, UPT, UPT, UPT, UPT, 0x80, 0x8 ;  /* 0x000000000008789c */ /* 0x000fe40003f6f070 */
[----:B---3--:R-:W-:-:S04]  /*0410*/  UISETP.NE.U32.AND UP0, UPT, UR4, URZ, UPT ;  /* 0x000000ff0400728c */ /* 0x008fc8000bf05070 */
[----:B------:R-:W-:-:S04]  /*0420*/  UISETP.NE.AND.EX UP0, UPT, UR5, URZ, UPT, UP0 ;  /* 0x000000ff0500728c */ /* 0x000fc8000bf05300 */
[----:B------:R-:W-:-:S04]  /*0430*/  UISETP.EQ.OR.EX UP2, UPT, UR9, URZ, !UP0, UP1 ;  /* 0x000000ff0900728c */ /* 0x000fc8000c742710 */
[----:B------:R-:W-:-:S06]  /*0440*/  UP2UR UR4, UPR, URZ, 0x4 ;  /* 0x00000004ff047883 */ /* 0x000fcc0008000000 */
[----:B------:R-:W-:Y:S01]  /*0450*/  MOV R67, UR4 ;  /* 0x0000000400437c02 */ /* 0x000fe20008000f00 */
[----:B------:R-:W-:Y:S06]  /*0460*/  BRA.U !UP2, `(.L_x_8) ;  /* 0x000000010a207547 */ /* 0x000fec000b800000 */
[----:B------:R-:W-:Y:S01]  /*0470*/  UISETP.NE.U32.AND UP1, UPT, UR8, URZ, UPT ;  /* 0x000000ff0800728c */ /* 0x000fe2000bf25070 */
[----:B-----5:R-:W-:Y:S01]  /*0480*/  FSETP.NEU.AND P0, PT, R27, RZ, PT ;  /* 0x000000ff1b00720b */ /* 0x020fe20003f0d000 */
[----:B------:R-:W-:Y:S02]  /*0490*/  USEL UR4, URZ, 0xffffffff, UP0 ;  /* 0xffffffffff047887 */ /* 0x000fe40008000000 */
[----:B------:R-:W-:-:S10]  /*04a0*/  UISETP.NE.AND.EX UP1, UPT, UR9, URZ, UPT, UP1 ;  /* 0x000000ff0900728c */ /* 0x000fd4000bf25310 */
[----:B------:R-:W-:Y:S01]  /*04b0*/  VOTEU.ANY UP0, P0 ;  /* 0x0000000000ff7886 */ /* 0x000fe20000000100 */
[----:B------:R-:W-:-:S04]  /*04c0*/  @!UP1 USEL UR4, URZ, 0xffffffff, UP0 ;  /* 0xffffffffff049887 */ /* 0x000fc80008000000 */
[----:B------:R-:W-:-:S04]  /*04d0*/  ULOP3.LUT UR4, UR4, 0x1, URZ, 0xc0, !UPT ;  /* 0x0000000104047892 */ /* 0x000fc8000f8ec0ff */
[----:B------:R-:W-:-:S11]  /*04e0*/  UISETP.NE.U32.AND UP3, UPT, UR4, 0x1, UPT ;  /* 0x000000010400788c */ /* 0x000fd6000bf65070 */
.L_x_8:
[----:B-1----:R-:W1:Y:S01]  /*04f0*/  SHFL.IDX PT, R2, R64, RZ, 0x1f ;  /* 0x00001fff40027589 */ /* 0x002e6200000e0000 */
[----:B------:R-:W-:-:S04]  /*0500*/  UISETP.NE.AND UP0, UPT, UR17, 0x2, UPT ;  /* 0x000000021100788c */ /* 0x000fc8000bf05270 */
[----:B------:R-:W-:Y:S01]  /*0510*/  USEL UR53, URZ, 0x1, UP0 ;  /* 0x00000001ff357887 */ /* 0x000fe20008000000 */
[----:B-1----:R-:W-:-:S13]  /*0520*/  ISETP.NE.AND P0, PT, R2, RZ, PT ;  /* 0x000000ff0200720c */ /* 0x002fda0003f05270 */
[----:B------:R-:W-:Y:S05]  /*0530*/  @P0 BRA `(.L_x_9) ;  /* 0x0000000000580947 */ /* 0x000fea0003800000 */
[----:B------:R-:W1:Y:S01]  /*0540*/  S2UR UR4, SR_CgaCtaId ;  /* 0x00000000000479c3 */ /* 0x000e620000008800 */
[----:B------:R-:W-:Y:S01]  /*0550*/  UMOV UR5, 0x400 ;  /* 0x0000040000057882 */ /* 0x000fe20000000000 */
[----:B------:R-:W-:Y:S01]  /*0560*/  UMOV UR8, 0x1 ;  /* 0x0000000100087882 */ /* 0x000fe20000000000 */
[----:B------:R-:W-:Y:S01]  /*0570*/  UMOV UR6, 0x2 ;  /* 0x0000000200067882 */ /* 0x000fe20000000000 */
[----:B------:R-:W-:-:S04]  /*0580*/  UIADD3 UR8, UPT, UPT, -UR8, 0x100000, URZ ;  /* 0x0010000008087890 */ /* 0x000fc8000fffe1ff */
[----:B------:R-:W-:Y:S02]  /*0590*/  USHF.L.U32 UR9, UR8, 0xb, URZ ;  /* 0x0000000b08097899 */ /* 0x000fe400080006ff */
[----:B------:R-:W-:Y:S02]  /*05a0*/  USHF.L.U32 UR8, UR8, 0x1, URZ ;  /* 0x0000000108087899 */ /* 0x000fe400080006ff */
[----:B------:R-:W-:-:S04]  /*05b0*/  UIADD3 UR6, UPT, UPT, -UR6, 0x100000, URZ ;  /* 0x0010000006067890 */ /* 0x000fc8000fffe1ff */
[----:B------:R-:W-:Y:S02]  /*05c0*/  USHF.L.U32 UR7, UR6, 0xb, URZ ;  /* 0x0000000b06077899 */ /* 0x000fe400080006ff */
[----:B------:R-:W-:Y:S01]  /*05d0*/  USHF.L.U32 UR6, UR6, 0x1, URZ ;  /* 0x0000000106067899 */ /* 0x000fe200080006ff */
[----:B------:R-:W-:Y:S01]  /*05e0*/  ELECT P0, URZ, PT ;  /* 0x0000000000ff782f */ /* 0x000fe20003800000 */
[----:B-1----:R-:W-:Y:S01]  /*05f0*/  ULEA UR4, UR4, UR5, 0x18 ;  /* 0x0000000504047291 */ /* 0x002fe2000f8ec0ff */
[----:B------:R-:W1:Y:S11]  /*0600*/  FENCE.VIEW.ASYNC.S ;  /* 0x00000000000073c6 */ /* 0x000e760000000000 */
[----:B-1----:R1:W3:Y:S01]  /*0610*/  SYNCS.EXCH.64 URZ, [UR4], UR8 ;  /* 0x0000000804ff75b2 */ /* 0x0022e20008000100 */
[----:B------:R1:W4:Y:S01]  /*0620*/  SYNCS.EXCH.64 URZ, [UR4+0x20], UR6 ;  /* 0x0000200604ff75b2 */ /* 0x0003220008000100 */
[----:B------:R1:W1:Y:S01]  /*0630*/  SYNCS.EXCH.64 URZ, [UR4+0x8], UR8 ;  /* 0x0000080804ff75b2 */ /* 0x0002620008000100 */
[----:B------:R1:W1:Y:S01]  /*0640*/  SYNCS.EXCH.64 URZ, [UR4+0x28], UR6 ;  /* 0x0000280604ff75b2 */ /* 0x0002620008000100 */
[----:B------:R1:W1:Y:S01]  /*0650*/  SYNCS.EXCH.64 URZ, [UR4+0x10], UR8 ;  /* 0x0000100804ff75b2 */ /* 0x0002620008000100 */
[----:B------:R1:W1:Y:S01]  /*0660*/  SYNCS.EXCH.64 URZ, [UR4+0x30], UR6 ;  /* 0x0000300604ff75b2 */ /* 0x0002620008000100 */
[----:B------:R1:W1:Y:S01]  /*0670*/  SYNCS.EXCH.64 URZ, [UR4+0x18], UR8 ;  /* 0x0000180804ff75b2 */ /* 0x0002620008000100 */
[----:B------:R1:W1:Y:S01]  /*0680*/  SYNCS.EXCH.64 URZ, [UR4+0x38], UR6 ;  /* 0x0000380604ff75b2 */ /* 0x0002620008000100 */
[----:B------:R-:W-:Y:S01]  /*0690*/  NOP ;  /* 0x0000000000007918 */ /* 0x000fe20000000000 */
.L_x_9:
[----:B------:R-:W2:Y:S01]  /*06a0*/  SHFL.IDX PT, R2, R64, RZ, 0x1f ;  /* 0x00001fff40027589 */ /* 0x000ea200000e0000 */
[----:B------:R-:W-:Y:S01]  /*06b0*/  NOP ;  /* 0x0000000000007918 */ /* 0x000fe20000000000 */
[----:B--2---:R-:W-:-:S13]  /*06c0*/  ISETP.NE.AND P0, PT, R2, 0x1, PT ;  /* 0x000000010200780c */ /* 0x004fda0003f05270 */
[----:B------:R-:W-:Y:S05]  /*06d0*/  @P0 BRA `(.L_x_10) ;  /* 0x0000000000580947 */ /* 0x000fea0003800000 */
[----:B-1----:R-:W1:Y:S01]  /*06e0*/  S2UR UR4, SR_CgaCtaId ;  /* 0x00000000000479c3 */ /* 0x002e620000008800 */
        /* <DEDUP_REMOVED lines=12> */
[----:B-1----:R2:W1:Y:S01]  /*07b0*/  SYNCS.EXCH.64 URZ, [UR4+0x40], UR8 ;  /* 0x0000400804ff75b2 */ /* 0x0024620008000100 */
[----:B------:R2:W1:Y:S01]  /*07c0*/  SYNCS.EXCH.64 URZ, [UR4+0x60], UR6 ;  /* 0x0000600604ff75b2 */ /* 0x0004620008000100 */
[----:B------:R2:W1:Y:S01]  /*07d0*/  SYNCS.EXCH.64 URZ, [UR4+0x48], UR8 ;  /* 0x0000480804ff75b2 */ /* 0x0004620008000100 */
[----:B------:R2:W1:Y:S01]  /*07e0*/  SYNCS.EXCH.64 URZ, [UR4+0x68], UR6 ;  /* 0x0000680604ff75b2 */ /* 0x0004620008000100 */
[----:B------:R2:W1:Y:S01]  /*07f0*/  SYNCS.EXCH.64 URZ, [UR4+0x50], UR8 ;  /* 0x0000500804ff75b2 */ /* 0x0004620008000100 */
[----:B------:R2:W1:Y:S01]  /*0800*/  SYNCS.EXCH.64 URZ, [UR4+0x70], UR6 ;  /* 0x0000700604ff75b2 */ /* 0x0004620008000100 */
[----:B------:R2:W1:Y:S01]  /*0810*/  SYNCS.EXCH.64 URZ, [UR4+0x58], UR8 ;  /* 0x0000580804ff75b2 */ /* 0x0004620008000100 */
[----:B------:R2:W1:Y:S02]  /*0820*/  SYNCS.EXCH.64 URZ, [UR4+0x78], UR6 ;  /* 0x0000780604ff75b2 */ /* 0x0004640008000100 */
[----:B--2---:R-:W-:Y:S01]  /*0830*/  NOP ;  /* 0x0000000000007918 */ /* 0x004fe20000000000 */
.L_x_10:
[----:B------:R-:W2:Y:S01]  /*0840*/  SHFL.IDX PT, R2, R64, RZ, 0x1f ;  /* 0x00001fff40027589 */ /* 0x000ea200000e0000 */
[----:B------:R-:W-:Y:S01]  /*0850*/  NOP ;  /* 0x0000000000007918 */ /* 0x000fe20000000000 */
[----:B--2---:R-:W-:-:S13]  /*0860*/  ISETP.NE.AND P0, PT, R2, 0x3, PT ;  /* 0x000000030200780c */ /* 0x004fda0003f05270 */
[----:B------:R-:W-:Y:S05]  /*0870*/  @P0 BRA `(.L_x_11) ;  /* 0x0000000000300947 */ /* 0x000fea0003800000 */
[----:B-1----:R-:W1:Y:S01]  /*0880*/  S2UR UR4, SR_CgaCtaId ;  /* 0x00000000000479c3 */ /* 0x002e620000008800 */
[----:B------:R-:W-:Y:S01]  /*0890*/  UMOV UR6, 0x400 ;  /* 0x0000040000067882 */ /* 0x000fe20000000000 */
[----:B------:R-:W-:Y:S01]  /*08a0*/  UMOV UR5, 0x20 ;  /* 0x0000002000057882 */ /* 0x000fe20000000000 */
[----:B------:R-:W-:Y:S01]  /*08b0*/  ELECT P0, URZ, PT ;  /* 0x0000000000ff782f */ /* 0x000fe20003800000 */
[----:B-1----:R-:W-:Y:S02]  /*08c0*/  ULEA UR6, UR4, UR6, 0x18 ;  /* 0x0000000604067291 */ /* 0x002fe4000f8ec0ff */
[----:B------:R-:W-:-:S04]  /*08d0*/  UIADD3 UR4, UPT, UPT, -UR5, 0x100000, URZ ;  /* 0x0010000005047890 */ /* 0x000fc8000fffe1ff */
[----:B------:R-:W-:Y:S02]  /*08e0*/  USHF.L.U32 UR5, UR4, 0xb, URZ ;  /* 0x0000000b04057899 */ /* 0x000fe400080006ff */
[----:B------:R-:W-:Y:S01]  /*08f0*/  USHF.L.U32 UR4, UR4, 0x1, URZ ;  /* 0x0000000104047899 */ /* 0x000fe200080006ff */
[----:B------:R-:W1:Y:S11]  /*0900*/  FENCE.VIEW.ASYNC.S ;  /* 0x00000000000073c6 */ /* 0x000e760000000000 */
[----:B-1----:R2:W1:Y:S01]  /*0910*/  SYNCS.EXCH.64 URZ, [UR6+0x80], UR4 ;  /* 0x0000800406ff75b2 */ /* 0x0024620008000100 */
[----:B------:R2:W1:Y:S02]  /*0920*/  SYNCS.EXCH.64 URZ, [UR6+0x88], UR4 ;  /* 0x0000880406ff75b2 */ /* 0x0004640008000100 */
[----:B--2---:R-:W-:Y:S01]  /*0930*/  NOP ;  /* 0x0000000000007918 */ /* 0x004fe20000000000 */
.L_x_11:
[----:B------:R-:W2:Y:S01]  /*0940*/  SHFL.IDX PT, R2, R64, RZ, 0x1f ;  /* 0x00001fff40027589 */ /* 0x000ea200000e0000 */
[----:B------:R-:W-:Y:S01]  /*0950*/  NOP ;  /* 0x0000000000007918 */ /* 0x000fe20000000000 */
[----:B--2---:R-:W-:-:S13]  /*0960*/  ISETP.NE.AND P0, PT, R2, 0x4, PT ;  /* 0x000000040200780c */ /* 0x004fda0003f05270 */
[----:B------:R-:W-:Y:S05]  /*0970*/  @P0 BRA `(.L_x_12) ;  /* 0x00000000004c0947 */ /* 0x000fea0003800000 */
[----:B-1----:R-:W1:Y:S01]  /*0980*/  S2UR UR6, SR_CgaCtaId ;  /* 0x00000000000679c3 */ /* 0x002e620000008800 */
[----:B------:R-:W-:Y:S01]  /*0990*/  UMOV UR4, 0x1e0 ;  /* 0x000001e000047882 */ /* 0x000fe20000000000 */
[----:B------:R-:W-:Y:S01]  /*09a0*/  UMOV UR5, 0x400 ;  /* 0x0000040000057882 */ /* 0x000fe20000000000 */
[----:B------:R-:W-:Y:S01]  /*09b0*/  USEL UR4, UR4, 0x1a0, UP3 ;  /* 0x000001a004047887 */ /* 0x000fe20009800000 */
[----:B------:R-:W-:Y:S01]  /*09c0*/  UMOV UR8, 0x1 ;  /* 0x0000000100087882 */ /* 0x000fe20000000000 */
[----:B------:R-:W-:Y:S01]  /*09d0*/  ELECT P0, URZ, PT ;  /* 0x0000000000ff782f */ /* 0x000fe20003800000 */
[----:B------:R-:W-:-:S04]  /*09e0*/  UIADD3 UR8, UPT, UPT, -UR8, 0x100000, URZ ;  /* 0x0010000008087890 */ /* 0x000fc8000fffe1ff */
[----:B------:R-:W-:Y:S02]  /*09f0*/  USHF.L.U32 UR9, UR8, 0xb, URZ ;  /* 0x0000000b08097899 */ /* 0x000fe400080006ff */
[----:B------:R-:W-:Y:S02]  /*0a00*/  USHF.L.U32 UR8, UR8, 0x1, URZ ;  /* 0x0000000108087899 */ /* 0x000fe400080006ff */
[----:B-1----:R-:W-:Y:S02]  /*0a10*/  ULEA UR6, UR6, UR5, 0x18 ;  /* 0x0000000506067291 */ /* 0x002fe4000f8ec0ff */
[----:B------:R-:W-:-:S04]  /*0a20*/  UIADD3 UR4, UPT, UPT, -UR4, 0x100000, URZ ;  /* 0x0010000004047890 */ /* 0x000fc8000fffe1ff */
[----:B------:R-:W-:Y:S02]  /*0a30*/  USHF.L.U32 UR5, UR4, 0xb, URZ ;  /* 0x0000000b04057899 */ /* 0x000fe400080006ff */
[----:B------:R-:W-:Y:S01]  /*0a40*/  USHF.L.U32 UR4, UR4, 0x1, URZ ;  /* 0x0000000104047899 */ /* 0x000fe200080006ff */
[----:B------:R-:W1:Y:S03]  /*0a50*/  FENCE.VIEW.ASYNC.S ;  /* 0x00000000000073c6 */ /* 0x000e660000000000 */
[----:B-1----:R2:W1:Y:S08]  /*0a60*/  SYNCS.EXCH.64 URZ, [UR6+0x90], UR8 ;  /* 0x0000900806ff75b2 */ /* 0x0024700008000100 */
[----:B------:R2:W1:Y:S01]  /*0a70*/  SYNCS.EXCH.64 URZ, [UR6+0xa0], UR4 ;  /* 0x0000a00406ff75b2 */ /* 0x0004620008000100 */
[----:B------:R2:W1:Y:S01]  /*0a80*/  SYNCS.EXCH.64 URZ, [UR6+0x98], UR8 ;  /* 0x0000980806ff75b2 */ /* 0x0004620008000100 */
[----:B------:R2:W1:Y:S02]  /*0a90*/  SYNCS.EXCH.64 URZ, [UR6+0xa8], UR4 ;  /* 0x0000a80406ff75b2 */ /* 0x0004640008000100 */
[----:B--2---:R-:W-:Y:S01]  /*0aa0*/  NOP ;  /* 0x0000000000007918 */ /* 0x004fe20000000000 */
.L_x_12:
        /* <DEDUP_REMOVED lines=26> */
.L_x_13:
[----:B------:R-:W2:Y:S01]  /*0c50*/  SHFL.IDX PT, R2, R64, RZ, 0x1f ;  /* 0x00001fff40027589 */ /* 0x000ea200000e0000 */
[----:B------:R-:W-:Y:S01]  /*0c60*/  NOP ;  /* 0x0000000000007918 */ /* 0x000fe20000000000 */
[----:B--2---:R-:W-:-:S13]  /*0c70*/  ISETP.NE.AND P0, PT, R2, 0x3, PT ;  /* 0x000000030200780c */ /* 0x004fda0003f05270 */
[----:B------:R-:W-:Y:S05]  /*0c80*/  @P0 BRA `(.L_x_14) ;  /* 0x0000000000380947 */ /* 0x000fea0003800000 */
[----:B------:R-:W2:Y:S01]  /*0c90*/  S2UR UR5, SR_CgaCtaId ;  /* 0x00000000000579c3 */ /* 0x000ea20000008800 */
[----:B-1----:R-:W-:Y:S01]  /*0ca0*/  UMOV UR4, 0x400 ;  /* 0x0000040000047882 */ /* 0x002fe20000000000 */
[----:B------:R-:W-:Y:S01]  /*0cb0*/  UMOV UR6, 0x20 ;  /* 0x0000002000067882 */ /* 0x000fe20000000000 */
[----:B------:R-:W-:Y:S01]  /*0cc0*/  ELECT P0, URZ, PT ;  /* 0x0000000000ff782f */ /* 0x000fe20003800000 */
[----:B------:R-:W-:-:S04]  /*0cd0*/  UIADD3 UR6, UPT, UPT, -UR6, 0x100000, URZ ;  /* 0x0010000006067890 */ /* 0x000fc8000fffe1ff */
[----:B------:R-:W-:Y:S02]  /*0ce0*/  USHF.L.U32 UR7, UR6, 0xb, URZ ;  /* 0x0000000b06077899 */ /* 0x000fe400080006ff */
[----:B------:R-:W-:Y:S02]  /*0cf0*/  USHF.L.U32 UR6, UR6, 0x1, URZ ;  /* 0x0000000106067899 */ /* 0x000fe400080006ff */
[----:B--2---:R-:W-:Y:S01]  /*0d00*/  ULEA UR4, UR5, UR4, 0x18 ;  /* 0x0000000405047291 */ /* 0x004fe2000f8ec0ff */
[----:B------:R-:W1:Y:S11]  /*0d10*/  FENCE.VIEW.ASYNC.S ;  /* 0x00000000000073c6 */ /* 0x000e760000000000 */
[----:B-1----:R2:W1:Y:S01]  /*0d20*/  SYNCS.EXCH.64 URZ, [UR4+0xf0], UR6 ;  /* 0x0000f00604ff75b2 */ /* 0x0024620008000100 */
[----:B------:R2:W1:Y:S01]  /*0d30*/  SYNCS.EXCH.64 URZ, [UR4+0x100], UR6 ;  /* 0x0001000604ff75b2 */ /* 0x0004620008000100 */
[----:B------:R2:W1:Y:S01]  /*0d40*/  SYNCS.EXCH.64 URZ, [UR4+0xf8], UR6 ;  /* 0x0000f80604ff75b2 */ /* 0x0004620008000100 */
[----:B------:R2:W1:Y:S02]  /*0d50*/  SYNCS.EXCH.64 URZ, [UR4+0x108], UR6 ;  /* 0x0001080604ff75b2 */ /* 0x0004640008000100 */
[----:B--2---:R-:W-:Y:S01]  /*0d60*/  NOP ;  /* 0x0000000000007918 */ /* 0x004fe20000000000 */
.L_x_14:
[----:B-1----:R-:W1:Y:S01]  /*0d70*/  LDCU UR4, c[0x0][0x36c] ;  /* 0x00006d80ff0477ac */ /* 0x002e620008000800 */
[----:B------:R-:W-:Y:S01]  /*0d80*/  ISETP.NE.OR P3, PT, R0, 0x2, !P3 ;  /* 0x000000020000780c */ /* 0x000fe20005f65670 */
[----:B------:R-:W-:Y:S01]  /*0d90*/  NOP ;  /* 0x0000000000007918 */ /* 0x000fe20000000000 */
[----:B------:R-:W-:Y:S01]  /*0da0*/  LOP3.LUT R0, R75, 0x1f, RZ, 0xc0, !PT ;  /* 0x0000001f4b007812 */ /* 0x000fe200078ec0ff */
[----:B------:R-:W-:Y:S02]  /*0db0*/  UISETP.NE.AND UP4, UPT, UR17, URZ, UPT ;  /* 0x000000ff1100728c */ /* 0x000fe4000bf85270 */
[----:B-1----:R-:W-:-:S09]  /*0dc0*/  UISETP.EQ.U32.AND UP5, UPT, UR4, 0x1, UPT ;  /* 0x000000010400788c */ /* 0x002fd2000bfa2070 */
[----:B------:R-:W-:Y:S05]  /*0dd0*/  BRA.U !UP5, `(.L_x_15) ;  /* 0x000000010d087547 */ /* 0x000fea000b800000 */
[----:B---34-:R-:W-:Y:S01]  /*0de0*/  UCGABAR_ARV ;  /* 0x00000000000079c7 */ /* 0x018fe20008000000 */
[----:B------:R-:W-:Y:S05]  /*0df0*/  BRA `(.L_x_16) ;  /* 0x0000000000047947 */ /* 0x000fea0003800000 */
.L_x_15:
[----:B---34-:R-:W-:Y:S01]  /*0e00*/  NOP ;  /* 0x0000000000007918 */ /* 0x018fe20000000000 */
.L_x_16:
[----:B------:R-:W1:Y:S01]  /*0e10*/  S2UR UR8, SR_CTAID.X ;  /* 0x00000000000879c3 */ /* 0x000e620000002500 */
[----:B------:R-:W-:-:S05]  /*0e20*/  CS2R.32 R66, SR_CgaSize ;  /* 0x0000000000427805 */ /* 0x000fca0000008a00 */
[----:B------:R-:W-:-:S05]  /*0e30*/  IMAD R66, R66, -0xa0, RZ ;  /* 0xffffff6042427824 */ /* 0x000fca00078e02ff */
[----:B------:R-:W-:-:S14]  /*0e40*/  R2UR UR5, R66 ;  /* 0x00000000420572ca */ /* 0x000fdc00000e0000 */
[----:B------:R-:W2:Y:S01]  /*0e50*/  LDCU UR5, c[0x0][UR5+0x2b0] ;  /* 0x00005600050577ac */ /* 0x000ea20008000800 */
[----:B------:R-:W-:-:S05]  /*0e60*/  CS2R.32 R66, SR_CgaSize ;  /* 0x0000000000427805 */ /* 0x000fca0000008a00 */
[----:B------:R-:W-:-:S05]  /*0e70*/  IMAD R66, R66, -0xa0, RZ ;  /* 0xffffff6042427824 */ /* 0x000fca00078e02ff */
[----:B------:R-:W-:-:S14]  /*0e80*/  R2UR UR4, R66 ;  /* 0x00000000420472ca */ /* 0x000fdc00000e0000 */
[----:B------:R-:W3:Y:S01]  /*0e90*/  LDCU UR4, c[0x0][UR4+0x2b4] ;  /* 0x00005680040477ac */ /* 0x000ee20008000800 */
[----:B------:R-:W4:Y:S01]  /*0ea0*/  S2UR UR7, SR_CTAID.Y ;  /* 0x00000000000779c3 */ /* 0x000f220000002600 */
[----:B------:R-:W-:-:S05]  /*0eb0*/  CS2R.32 R66, SR_CgaSize ;  /* 0x0000000000427805 */ /* 0x000fca0000008a00 */
[----:B------:R-:W-:-:S05]  /*0ec0*/  IMAD R66, R66, -0xa0, RZ ;  /* 0xffffff6042427824 */ /* 0x000fca00078e02ff */
[----:B------:R-:W-:-:S14]  /*0ed0*/  R2UR UR9, R66 ;  /* 0x00000000420972ca */ /* 0x000fdc00000e0000 */
[----:B------:R-:W3:Y:S01]  /*0ee0*/  LDCU UR9, c[0x0][UR9+0x2a0] ;  /* 0x00005400090977ac */ /* 0x000ee20008000800 */
[----:B------:R-:W-:-:S05]  /*0ef0*/  CS2R.32 R66, SR_CgaSize ;  /* 0x0000000000427805 */ /* 0x000fca0000008a00 */
[----:B------:R-:W-:-:S05]  /*0f00*/  IMAD R66, R66, -0xa0, RZ ;  /* 0xffffff6042427824 */ /* 0x000fca00078e02ff */
[----:B------:R-:W-:-:S14]  /*0f10*/  R2UR UR10, R66 ;  /* 0x00000000420a72ca */ /* 0x000fdc00000e0000 */
[----:B------:R-:W3:Y:S01]  /*0f20*/  LDCU UR10, c[0x0][UR10+0x2a4] ;  /* 0x000054800a0a77ac */ /* 0x000ee20008000800 */
[----:B------:R-:W3:Y:S01]  /*0f30*/  S2UR UR11, SR_CgaCtaId ;  /* 0x00000000000b79c3 */ /* 0x000ee20000008800 */
[----:B------:R-:W3:Y:S01]  /*0f40*/  LDCU UR21, c[0x0][0xb24] ;  /* 0x00016480ff1577ac */ /* 0x000ee20008000800 */
[----:B------:R-:W3:Y:S01]  /*0f50*/  LDCU UR45, c[0x0][0xb24] ;  /* 0x00016480ff2d77ac */ /* 0x000ee20008000800 */
[----:B-1----:R-:W-:-:S05]  /*0f60*/  I2FP.F32.U32 R3, UR8 ;  /* 0x0000000800037c45 */ /* 0x002fca0008201000 */
[----:B------:R-:W1:Y:S01]  /*0f70*/  S2UR UR36, SR_CTAID.Z ;  /* 0x00000000002479c3 */ /* 0x000e620000002700 */
[----:B------:R-:W1:Y:S01]  /*0f80*/  LDCU UR27, c[0x0][0xb30] ;  /* 0x00016600ff1b77ac */ /* 0x000e620008000800 */
[----:B--2---:R-:W-:Y:S01]  /*0f90*/  FMUL R3, R3, UR5 ;  /* 0x0000000503037c20 */ /* 0x004fe20008400000 */
[----:B------:R-:W-:Y:S01]  /*0fa0*/  UMOV UR16, UR8 ;  /* 0x0000000800107c82 */ /* 0x000fe20008000000 */
[----:B----4-:R-:W-:Y:S01]  /*0fb0*/  I2FP.F32.U32 R2, UR7 ;  /* 0x0000000700027c45 */ /* 0x010fe20008201000 */
[----:B------:R-:W-:-:S03]  /*0fc0*/  UMOV UR20, UR7 ;  /* 0x0000000700147c82 */ /* 0x000fc60008000000 */
[----:B------:R-:W2:Y:S01]  /*0fd0*/  F2I.U32.TRUNC.NTZ R3, R3 ;  /* 0x0000000300037305 */ /* 0x000ea2000020f000 */
[----:B---3--:R-:W-:Y:S01]  /*0fe0*/  UISETP.GE.AND UP2, UPT, UR21, 0x1, UPT ;  /* 0x000000011500788c */ /* 0x008fe2000bf46270 */
[----:B------:R-:W-:Y:S01]  /*0ff0*/  FMUL R2, R2, UR4 ;  /* 0x0000000402027c20 */ /* 0x000fe20008400000 */
[----:B------:R-:W-:-:S05]  /*1000*/  USHF.L.U32 UR28, UR11, 0xa, URZ ;  /* 0x0000000a0b1c7899 */ /* 0x000fca00080006ff */
[----:B------:R-:W3:Y:S01]  /*1010*/  F2I.U32.TRUNC.NTZ R2, R2 ;  /* 0x0000000200027305 */ /* 0x000ee2000020f000 */
[----:B--2---:R-:W-:Y:S02]  /*1020*/  R2UR UR4, R3 ;  /* 0x00000000030472ca */ /* 0x004fe400000e0000 */
[----:B---3--:R-:W-:Y:S02]  /*1030*/  R2UR UR6, R2 ;  /* 0x00000000020672ca */ /* 0x008fe400000e0000 */
[----:B------:R-:W-:-:S09]  /*1040*/  PRMT R2, RZ, 0x7610, R2 ;  /* 0x00007610ff027816 */ /* 0x000fd20000000002 */
[----:B------:R-:W-:-:S04]  /*1050*/  UIADD3 UR5, UPT, UPT, -UR4, URZ, URZ ;  /* 0x000000ff04057290 */ /* 0x000fc8000fffe1ff */
[----:B------:R-:W-:Y:S02]  /*1060*/  UIMAD UR5, UR9, UR5, UR8 ;  /* 0x00000005090572a4 */ /* 0x000fe4000f8e0208 */
[----:B------:R-:W-:-:S04]  /*1070*/  UIADD3 UR4, UPT, UPT, -UR6, URZ, URZ ;  /* 0x000000ff06047290 */ /* 0x000fc8000fffe1ff */
[----:B------:R-:W-:Y:S01]  /*1080*/  IMAD.U32 R66, RZ, RZ, UR5 ;  /* 0x00000005ff427e24 */ /* 0x000fe2000f8e00ff */
[----:B------:R-:W-:-:S06]  /*1090*/  UIMAD UR4, UR10, UR4, UR7 ;  /* 0x000000040a0472a4 */ /* 0x000fcc000f8e0207 */
[----:B------:R-:W-:Y:S01]  /*10a0*/  IMAD.U32 R65, RZ, RZ, UR4 ;  /* 0x00000004ff417e24 */ /* 0x000fe2000f8e00ff */
[----:B-1----:R-:W-:Y:S06]  /*10b0*/  BRA.U UP4, `(.L_x_17) ;  /* 0x00000001042c7547 */ /* 0x002fec000b800000 */
[----:B------:R-:W-:Y:S02]  /*10c0*/  R2UR UR5, R65 ;  /* 0x00000000410572ca */ /* 0x000fe400000e0000 */
[----:B------:R-:W-:-:S11]  /*10d0*/  R2UR UR4, R66 ;  /* 0x00000000420472ca */ /* 0x000fd600000e0000 */
[----:B------:R-:W-:Y:S02]  /*10e0*/  UISETP.NE.AND UP0, UPT, UR5, URZ, UPT ;  /* 0x000000ff0500728c */ /* 0x000fe4000bf05270 */
[----:B------:R-:W-:Y:S02]  /*10f0*/  UISETP.NE.AND UP1, UPT, UR5, 0x1, UPT ;  /* 0x000000010500788c */ /* 0x000fe4000bf25270 */
[----:B------:R-:W-:-:S04]  /*1100*/  UISETP.EQ.OR UP0, UPT, UR4, URZ, !UP0 ;  /* 0x000000ff0400728c */ /* 0x000fc8000c702670 */
[----:B------:R-:W-:Y:S02]  /*1110*/  USEL UR5, URZ, 0x1, !UP0 ;  /* 0x00000001ff057887 */ /* 0x000fe4000c000000 */
[----:B------:R-:W-:Y:S02]  /*1120*/  UISETP.NE.AND UP0, UPT, UR4, URZ, UPT ;  /* 0x000000ff0400728c */ /* 0x000fe4000bf05270 */
[----:B------:R-:W-:-:S04]  /*1130*/  USEL UR4, URZ, 0x2, UP1 ;  /* 0x00000002ff047887 */ /* 0x000fc80008800000 */
[----:B------:R-:W-:-:S04]  /*1140*/  USEL UR4, UR4, 0x2, UP0 ;  /* 0x0000000204047887 */ /* 0x000fc80008000000 */
[----:B------:R-:W-:-:S06]  /*1150*/  UIADD3 UR4, UPT, UPT, UR5, UR4, URZ ;  /* 0x0000000405047290 */ /* 0x000fcc000fffe0ff */
[----:B------:R-:W-:Y:S02]  /*1160*/  IMAD.U32 R2, RZ, RZ, UR4 ;  /* 0x00000004ff027e24 */ /* 0x000fe4000f8e00ff */
.L_x_17:
[----:B------:R-:W-:Y:S05]  /*1170*/  BRA.U !UP2, `(.L_x_18) ;  /* 0x000000010ad47547 */ /* 0x000fea000b800000 */
[----:B------:R-:W1:Y:S01]  /*1180*/  LDCU.128 UR12, c[0x0][0xb10] ;  /* 0x00016200ff0c77ac */ /* 0x000e620008000c00 */
[----:B------:R-:W2:Y:S01]  /*1190*/  LDCU UR6, c[0x0][0x370] ;  /* 0x00006e00ff0677ac */ /* 0x000ea20008000800 */
[----:B------:R-:W3:Y:S01]  /*11a0*/  LDCU UR5, c[0x0][0x374] ;  /* 0x00006e80ff0577ac */ /* 0x000ee20008000800 */
[----:B------:R-:W4:Y:S01]  /*11b0*/  LDCU UR26, c[0x0][0xb0c] ;  /* 0x00016180ff1a77ac */ /* 0x000f220008000800 */
[----:B------:R-:W4:Y:S01]  /*11c0*/  LDCU UR4, c[0x0][0xb20] ;  /* 0x00016400ff0477ac */ /* 0x000f220008000800 */
[----:B------:R-:W4:Y:S01]  /*11d0*/  LDCU.64 UR8, c[0x0][0xb28] ;  /* 0x00016500ff0877ac */ /* 0x000f220008000a00 */
[----:B-1----:R-:W-:Y:S02]  /*11e0*/  UISETP.NE.AND UP0, UPT, UR14, 0x1, UPT ;  /* 0x000000010e00788c */ /* 0x002fe4000bf05270 */
[----:B---3--:R-:W-:Y:S02]  /*11f0*/  UIMAD.WIDE.U32 UR10, UR5, UR15, URZ ;  /* 0x0000000f050a72a5 */ /* 0x008fe4000f8e00ff */
[----:B--2---:R-:W-:-:S02]  /*1200*/  UIMAD.WIDE.U32 UR22, UR6, UR12, URZ ;  /* 0x0000000c061672a5 */ /* 0x004fc4000f8e00ff */
[----:B----4-:R-:W-:Y:S02]  /*1210*/  UISETP.NE.AND UP1, UPT, UR26, 0x1, UPT ;  /* 0x000000011a00788c */ /* 0x010fe4000bf25270 */
[----:B------:R-:W-:Y:S01]  /*1220*/  UISETP.NE.AND UP2, UPT, UR21, 0x1, UPT ;  /* 0x000000011500788c */ /* 0x000fe2000bf45270 */
[----:B------:R-:W-:Y:S02]  /*1230*/  UMOV UR10, UR11 ;  /* 0x0000000b000a7c82 */ /* 0x000fe40008000000 */
[----:B------:R-:W-:Y:S01]  /*1240*/  UMOV UR22, UR23 ;  /* 0x0000001700167c82 */ /* 0x000fe20008000000 */
[----:B------:R-:W-:Y:S02]  /*1250*/  @UP0 USHF.R.U32.HI UR5, URZ, UR4, UR10 ;  /* 0x00000004ff050299 */ /* 0x000fe4000801160a */
[----:B------:R-:W-:Y:S02]  /*1260*/  UIMAD.WIDE.U32 UR24, UR20, UR15, URZ ;  /* 0x0000000f141872a5 */ /* 0x000fe4000f8e00ff */
[----:B------:R-:W-:-:S02]  /*1270*/  UIMAD.WIDE.U32 UR10, UR5, UR8, URZ ;  /* 0x00000008050a72a5 */ /* 0x000fc4000f8e00ff */
[----:B------:R-:W-:Y:S02]  /*1280*/  @UP1 USHF.R.U32.HI UR6, URZ, UR13, UR22 ;  /* 0x0000000dff061299 */ /* 0x000fe40008011616 */
[----:B------:R-:W-:Y:S02]  /*1290*/  UIMAD.WIDE.U32 UR18, UR16, UR12, URZ ;  /* 0x0000000c101272a5 */ /* 0x000fe4000f8e00ff */
[----:B------:R-:W-:Y:S01]  /*12a0*/  UIMAD.WIDE.U32 UR22, UR6, UR8, URZ ;  /* 0x00000008061672a5 */ /* 0x000fe2000f8e00ff */
[----:B------:R-:W-:Y:S01]  /*12b0*/  UMOV UR24, UR25 ;  /* 0x0000001900187c82 */ /* 0x000fe20008000000 */
[----:B------:R-:W-:Y:S01]  /*12c0*/  UMOV UR10, UR11 ;  /* 0x0000000b000a7c82 */ /* 0x000fe20008000000 */
[----:B------:R-:W-:Y:S02]  /*12d0*/  USHF.R.U32.HI UR24, URZ, UR4, UR24 ;  /* 0x00000004ff187299 */ /* 0x000fe40008011618 */
[----:B------:R-:W-:Y:S02]  /*12e0*/  @UP2 USHF.R.U32.HI UR5, URZ, UR9, UR10 ;  /* 0x00000009ff052299 */ /* 0x000fe4000801160a */
[----:B------:R-:W-:Y:S01]  /*12f0*/  UMOV UR7, UR23 ;  /* 0x0000001700077c82 */ /* 0x000fe20008000000 */
[----:B------:R-:W-:Y:S01]  /*1300*/  UMOV UR18, UR19 ;  /* 0x0000001300127c82 */ /* 0x000fe20008000000 */
[----:B------:R-:W-:-:S02]  /*1310*/  @UP2 USHF.R.U32.HI UR6, URZ, UR9, UR7 ;  /* 0x00000009ff062299 */ /* 0x000fc40008011607 */
[----:B------:R-:W-:Y:S02]  /*1320*/  USHF.R.U32.HI UR18, URZ, UR13, UR18 ;  /* 0x0000000dff127299 */ /* 0x000fe40008011612 */
[----:B------:R-:W-:Y:S02]  /*1330*/  USEL UR4, UR20, UR24, !UP0 ;  /* 0x0000001814047287 */ /* 0x000fe4000c000000 */
[----:B------:R-:W-:Y:S02]  /*1340*/  UIMAD UR7, UR5, UR21, URZ ;  /* 0x00000015050772a4 */ /* 0x000fe4000f8e02ff */
[----:B------:R-:W-:Y:S02]  /*1350*/  USEL UR5, UR16, UR18, !UP1 ;  /* 0x0000001210057287 */ /* 0x000fe4000c800000 */
[----:B------:R-:W-:Y:S02]  /*1360*/  UIMAD UR12, UR6, UR21, URZ ;  /* 0x00000015060c72a4 */ /* 0x000fe4000f8e02ff */
[----:B------:R-:W-:-:S02]  /*1370*/  UISETP.GE.AND UP0, UPT, UR4, UR7, UPT ;  /* 0x000000070400728c */ /* 0x000fc4000bf06270 */
[----:B------:R-:W-:Y:S02]  /*1380*/  UIMAD.WIDE.U32 UR10, UR4, UR8, URZ ;  /* 0x00000008040a72a5 */ /* 0x000fe4000f8e00ff */
[----:B------:R-:W-:Y:S02]  /*1390*/  UISETP.GE.OR UP0, UPT, UR5, UR12, UP0 ;  /* 0x0000000c0500728c */ /* 0x000fe40008706670 */
[----:B------:R-:W-:Y:S02]  /*13a0*/  UIMAD.WIDE.U32 UR12, UR5, UR8, URZ ;  /* 0x00000008050c72a5 */ /* 0x000fe4000f8e00ff */
[----:B------:R-:W-:Y:S01]  /*13b0*/  UIADD3 UR10, UPT, UPT, -UR4, URZ, URZ ;  /* 0x000000ff040a7290 */ /* 0x000fe2000fffe1ff */
[----:B------:R-:W-:Y:S01]  /*13c0*/  UMOV UR8, UR11 ;  /* 0x0000000b00087c82 */ /* 0x000fe20008000000 */
[----:B------:R-:W-:Y:S02]  /*13d0*/  UIADD3 UR11, UPT, UPT, -UR5, URZ, URZ ;  /* 0x000000ff050b7290 */ /* 0x000fe4000fffe1ff */
[----:B------:R-:W-:-:S03]  /*13e0*/  USHF.R.U32.HI UR8, URZ, UR9, UR8 ;  /* 0x00000009ff087299 */ /* 0x000fc60008011608 */
[----:B------:R-:W-:Y:S01]  /*13f0*/  @!UP0 UMOV UR7, UR13 ;  /* 0x0000000d00078c82 */ /* 0x000fe20008000000 */
[----:B------:R-:W-:Y:S02]  /*1400*/  UIMAD UR20, UR14, UR10, UR20 ;  /* 0x0000000a0e1472a4 */ /* 0x000fe4000f8e0214 */
[----:B------:R-:W-:Y:S02]  /*1410*/  USEL UR8, UR4, UR8, !UP2 ;  /* 0x0000000804087287 */ /* 0x000fe4000d000000 */
[----:B------:R-:W-:Y:S02]  /*1420*/  @!UP0 USHF.R.U32.HI UR7, URZ, UR9, UR7 ;  /* 0x00000009ff078299 */ /* 0x000fe40008011607 */
[----:B------:R-:W-:Y:S02]  /*1430*/  UIADD3 UR9, UPT, UPT, -UR8, URZ, URZ ;  /* 0x000000ff08097290 */ /* 0x000fe4000fffe1ff */
[----:B------:R-:W-:Y:S02]  /*1440*/  @!UP0 USEL UR7, UR5, UR7, !UP2 ;  /* 0x0000000705078287 */ /* 0x000fe4000d000000 */
[----:B------:R-:W-:-:S02]  /*1450*/  UIMAD UR9, UR21, UR9, UR4 ;  /* 0x00000009150972a4 */ /* 0x000fc4000f8e0204 */
[----:B------:R-:W-:Y:S02]  /*1460*/  @!UP0 UIADD3 UR8, UPT, UPT, UR8, -UR7, URZ ;  /* 0x8000000708088290 */ /* 0x000fe4000fffe0ff */
[----:B------:R-:W-:Y:S02]  /*1470*/  @!UP0 UIMAD UR6, UR9, UR6, UR7 ;  /* 0x00000006090682a4 */ /* 0x000fe4000f8e0207 */
[----:B------:R-:W-:Y:S02]  /*1480*/  @!UP0 UIMAD UR4, UR8, UR21, UR5 ;  /* 0x00000015080482a4 */ /* 0x000fe4000f8e0205 */
[----:B------:R-:W-:Y:S02]  /*1490*/  UIMAD UR16, UR26, UR11, UR16 ;  /* 0x0000000b1a1072a4 */ /* 0x000fe4000f8e0210 */
[----:B------:R-:W-:Y:S01]  /*14a0*/  UIMAD UR20, UR4, UR14, UR20 ;  /* 0x0000000e041472a4 */ /* 0x000fe2000f8e0214 */
[----:B------:R-:W-:Y:S02]  /*14b0*/  @!UP0 UMOV UR5, UR6 ;  /* 0x0000000600058c82 */ /* 0x000fe40008000000 */
[----:B------:R-:W-:-:S12]  /*14c0*/  UIMAD UR16, UR5, UR26, UR16 ;  /* 0x0000001a051072a4 */ /* 0x000fd8000f8e0210 */
.L_x_18:
[----:B------:R-:W-:Y:S02]  /*14d0*/  UISETP.NE.AND UP1, UPT, UR27, 0x1, UPT ;  /* 0x000000011b00788c */ /* 0x000fe4000bf25270 */
[----:B------:R-:W-:Y:S02]  /*14e0*/  UISETP.NE.AND UP0, UPT, UR17, 0x2, UPT ;  /* 0x000000021100788c */ /* 0x000fe4000bf05270 */
[----:B------:R-:W-:-:S05]  /*14f0*/  ULOP3.LUT UR28, UR28, 0x400, URZ, 0xc0, !UPT ;  /* 0x000004001c1c7892 */ /* 0x000fca000f8ec0ff */
[----:B------:R-:W-:Y:S07]  /*1500*/  BRA.U UP1, `(.L_x_19) ;  /* 0x0000000101447547 */ /* 0x000fee000b800000 */
[----:B------:R-:W1:Y:S01]  /*1510*/  LDCU.128 UR8, c[0x0][0xb10] ;  /* 0x00016200ff0877ac */ /* 0x000e620008000c00 */
[----:B------:R-:W2:Y:S01]  /*1520*/  LDCU UR12, c[0x0][0xb0c] ;  /* 0x00016180ff0c77ac */ /* 0x000ea20008000800 */
[----:B------:R-:W3:Y:S01]  /*1530*/  LDCU UR13, c[0x0][0xb20] ;  /* 0x00016400ff0d77ac */ /* 0x000ee20008000800 */
[----:B-1----:R-:W-:Y:S02]  /*1540*/  UIMAD.WIDE.U32 UR6, UR16, UR8, URZ ;  /* 0x00000008100672a5 */ /* 0x002fe4000f8e00ff */
[----:B------:R-:W-:Y:S02]  /*1550*/  UIMAD.WIDE.U32 UR4, UR20, UR11, URZ ;  /* 0x0000000b140472a5 */ /* 0x000fe4000f8e00ff */
[----:B--2---:R-:W-:Y:S02]  /*1560*/  UISETP.NE.AND UP2, UPT, UR12, 0x1, UPT ;  /* 0x000000010c00788c */ /* 0x004fe4000bf45270 */
[----:B------:R-:W-:Y:S01]  /*1570*/  UISETP.NE.AND UP1, UPT, UR10, 0x1, UPT ;  /* 0x000000010a00788c */ /* 0x000fe2000bf25270 */
[----:B------:R-:W-:-:S02]  /*1580*/  UMOV UR6, UR7 ;  /* 0x0000000700067c82 */ /* 0x000fc40008000000 */
[----:B------:R-:W-:Y:S01]  /*1590*/  UMOV UR4, UR5 ;  /* 0x0000000500047c82 */ /* 0x000fe20008000000 */
[----:B------:R-:W-:Y:S02]  /*15a0*/  USHF.R.U32.HI UR6, URZ, UR9, UR6 ;  /* 0x00000009ff067299 */ /* 0x000fe40008011606 */
[----:B---3--:R-:W-:Y:S02]  /*15b0*/  USHF.R.U32.HI UR4, URZ, UR13, UR4 ;  /* 0x0000000dff047299 */ /* 0x008fe40008011604 */
[----:B------:R-:W-:Y:S02]  /*15c0*/  USEL UR5, UR16, UR6, !UP2 ;  /* 0x0000000610057287 */ /* 0x000fe4000d000000 */
[----:B------:R-:W-:-:S04]  /*15d0*/  USEL UR4, UR20, UR4, !UP1 ;  /* 0x0000000414047287 */ /* 0x000fc8000c800000 */
[----:B------:R-:W-:Y:S02]  /*15e0*/  UIADD3 UR6, UPT, UPT, UR5, -UR4, URZ ;  /* 0x8000000405067290 */ /* 0x000fe4000fffe0ff */
[----:B------:R-:W-:Y:S02]  /*15f0*/  UIADD3 UR4, UPT, UPT, -UR5, UR4, URZ ;  /* 0x0000000405047290 */ /* 0x000fe4000fffe1ff */
[----:B------:R-:W-:Y:S02]  /*1600*/  UIMAD UR20, UR6, UR10, UR20 ;  /* 0x0000000a061472a4 */ /* 0x000fe4000f8e0214 */
[----:B------:R-:W-:-:S12]  /*1610*/  UIMAD UR16, UR4, UR12, UR16 ;  /* 0x0000000c041072a4 */ /* 0x000fd8000f8e0210 */
.L_x_19:
[----:B------:R-:W-:Y:S05]  /*1620*/  BRA.U !UP5, `(.L_x_20) ;  /* 0x000000010d0c7547 */ /* 0x000fea000b800000 */
[----:B------:R-:W-:Y:S01]  /*1630*/  UCGABAR_WAIT ;  /* 0x0000000000007dc7 */ /* 0x000fe20008000000 */
[----:B------:R-:W-:Y:S01]  /*1640*/  CCTL.IVALL ;  /* 0x00000000ff00798f */ /* 0x000fe20002000000 */
[----:B------:R-:W-:Y:S05]  /*1650*/  BRA `(.L_x_21) ;  /* 0x0000000000047947 */ /* 0x000fea0003800000 */
.L_x_20:
[----:B------:R-:W-:Y:S06]  /*1660*/  BAR.SYNC.DEFER_BLOCKING 0x0 ;  /* 0x0000000000007b1d */ /* 0x000fec0000010000 */
.L_x_21:
[----:B------:R-:W-:Y:S05]  /*1670*/  BRA.U UP0, `(.L_x_22) ;  /* 0x0000001100c47547 */ /* 0x000fea000b800000 */
[----:B------:R-:W1:Y:S01]  /*1680*/  LDCU UR6, c[0x0][0x38c] ;  /* 0x00007180ff0677ac */ /* 0x000e620008000800 */
[----:B------:R-:W2:Y:S01]  /*1690*/  S2UR UR8, SR_CgaCtaId ;  /* 0x00000000000879c3 */ /* 0x000ea20000008800 */
[----:B------:R-:W-:Y:S01]  /*16a0*/  PLOP3.LUT P1, PT, PT, PT, UP3, 0x80, 0x8 ;  /* 0x000000000008781c */ /* 0x000fe20003f2f038 */
[----:B------:R-:W-:Y:S01]  /*16b0*/  IMAD.MOV.U32 R12, RZ, RZ, 0x1 ;  /* 0x00000001ff0c7424 */ /* 0x000fe200078e00ff */
[----:B------:R-:W-:Y:S01]  /*16c0*/  UMOV UR7, 0x400 ;  /* 0x0000040000077882 */ /* 0x000fe20000000000 */
[----:B------:R-:W-:Y:S01]  /*16d0*/  UISETP.NE.AND UP1, UPT, UR17, URZ, UPT ;  /* 0x000000ff1100728c */ /* 0x000fe2000bf25270 */
[----:B------:R-:W-:Y:S02]  /*16e0*/  ISETP.EQ.OR P2, PT, R0, RZ, P3 ;  /* 0x000000ff0000720c */ /* 0x000fe40001f42670 */
[----:B------:R-:W-:Y:S02]  /*16f0*/  CS2R R10, SRZ ;  /* 0x00000000000a7805 */ /* 0x000fe4000001ff00 */
[----:B------:R-:W-:Y:S01]  /*1700*/  PLOP3.LUT P1, PT, P1, PT, PT, 0x8, 0x80 ;  /* 0x000000000080781c */ /* 0x000fe20000f2e170 */
[----:B------:R-:W-:Y:S01]  /*1710*/  IMAD.MOV.U32 R9, RZ, RZ, RZ ;  /* 0x000000ffff097224 */ /* 0x000fe200078e00ff */
[----:B------:R-:W3:Y:S01]  /*1720*/  LDCU UR40, c[0x0][0x370] ;  /* 0x00006e00ff2877ac */ /* 0x000ee20008000800 */
[----:B------:R-:W-:Y:S01]  /*1730*/  IMAD.MOV.U32 R8, RZ, RZ, 0x1 ;  /* 0x00000001ff087424 */ /* 0x000fe200078e00ff */
[----:B------:R-:W4:Y:S01]  /*1740*/  LDCU.64 UR26, c[0x0][0x348] ;  /* 0x00006900ff1a77ac */ /* 0x000f220008000a00 */
[----:B-1----:R-:W-:-:S02]  /*1750*/  UIADD3 UR5, UPT, UPT, UR6, 0x1f, URZ ;  /* 0x0000001f06057890 */ /* 0x002fc4000fffe0ff */
[----:B------:R-:W-:Y:S02]  /*1760*/  USHF.R.U32.HI UR44, URZ, 0x5, UR28 ;  /* 0x00000005ff2c7899 */ /* 0x000fe4000801161c */
[----:B------:R-:W-:Y:S02]  /*1770*/  USHF.R.S32.HI UR4, URZ, 0x1f, UR5 ;  /* 0x0000001fff047899 */ /* 0x000fe40008011405 */
[----:B------:R-:W-:Y:S02]  /*1780*/  UIADD3 UR46, UPT, UPT, UR6, 0x3e, URZ ;  /* 0x0000003e062e7890 */ /* 0x000fe4000fffe0ff */
[----:B------:R-:W-:Y:S02]  /*1790*/  ULEA.HI UR4, UR4, UR5, URZ, 0x5 ;  /* 0x0000000504047291 */ /* 0x000fe4000f8f28ff */
[----:B------:R-:W-:Y:S02]  /*17a0*/  UIADD3 UR5, UPT, UPT, UR6, -0x1, URZ ;  /* 0xffffffff06057890 */ /* 0x000fe4000fffe0ff */
[----:B------:R-:W-:-:S02]  /*17b0*/  USHF.R.S32.HI UR42, URZ, 0x5, UR4 ;  /* 0x00000005ff2a7899 */ /* 0x000fc40008011404 */
[----:B------:R-:W-:Y:S02]  /*17c0*/  UISETP.GE.U32.AND UP2, UPT, UR5, -0x3f, UPT ;  /* 0xffffffc10500788c */ /* 0x000fe4000bf46070 */
[----:B------:R-:W-:Y:S02]  /*17d0*/  UISETP.LT.U32.AND UP0, UPT, UR42, 0x4, UPT ;  /* 0x000000042a00788c */ /* 0x000fe4000bf01070 */
[----:B--2---:R-:W-:Y:S02]  /*17e0*/  ULEA UR7, UR8, UR7, 0x18 ;  /* 0x0000000708077291 */ /* 0x004fe4000f8ec0ff */
[----:B------:R-:W-:Y:S02]  /*17f0*/  USEL UR41, UR42, 0x4, UP0 ;  /* 0x000000042a297887 */ /* 0x000fe40008000000 */
[----:B------:R-:W-:Y:S02]  /*1800*/  ULEA UR29, UR28, UR7, 0x2 ;  /* 0x000000071c1d7291 */ /* 0x000fe4000f8e10ff */
[----:B------:R-:W-:-:S02]  /*1810*/  UIADD3 UR21, UPT, UPT, UR41, -0x1, URZ ;  /* 0xffffffff29157890 */ /* 0x000fc4000fffe0ff */
[----:B------:R-:W-:Y:S01]  /*1820*/  @UP2 UIADD3 UR21, UPT, UPT, UR41, URZ, URZ ;  /* 0x000000ff29152290 */ /* 0x000fe2000fffe0ff */
[----:B------:R-:W1:Y:S01]  /*1830*/  LDCU UR39, c[0x0][0x374] ;  /* 0x00006e80ff2777ac */ /* 0x000e620008000800 */
[----:B------:R-:W-:Y:S02]  /*1840*/  USEL UR24, UR53, 0x2, UP1 ;  /* 0x0000000235187887 */ /* 0x000fe40008800000 */
[----:B------:R-:W-:Y:S02]  /*1850*/  UIADD3 UR29, UPT, UPT, UR29, 0x8800, URZ ;  /* 0x000088001d1d7890 */ /* 0x000fe4000fffe0ff */
[----:B------:R-:W-:Y:S02]  /*1860*/  UIADD3 UR43, UPT, UPT, UR42, -UR41, URZ ;  /* 0x800000292a2b7290 */ /* 0x000fe4000fffe0ff */
[----:B------:R-:W-:Y:S01]  /*1870*/  UIADD3 UR21, UPT, UPT, UR21, 0x1, URZ ;  /* 0x0000000115157890 */ /* 0x000fe2000fffe0ff */
[----:B---34-:R-:W-:-:S11]  /*1880*/  UMOV UR5, URZ ;  /* 0x000000ff00057c82 */ /* 0x018fd60008000000 */
.L_x_42:
[----:B------:R-:W2:Y:S02]  /*1890*/  S2UR UR4, SR_CgaCtaId ;  /* 0x00000000000479c3 */ /* 0x000ea40000008800 */
[----:B--2---:R-:W-:-:S09]  /*18a0*/  UISETP.NE.AND UP0, UPT, UR4, URZ, UPT ;  /* 0x000000ff0400728c */ /* 0x004fd2000bf05270 */
[----:B-1----:R-:W-:Y:S05]  /*18b0*/  BRA.U UP0, `(.L_x_23) ;  /* 0x0000000100287547 */ /* 0x002fea000b800000 */
[----:B------:R-:W-:Y:S02]  /*18c0*/  LEA R0, R9, UR7, 0x3 ;  /* 0x0000000709007c11 */ /* 0x000fe4000f8e18ff */
[----:B------:R-:W-:-:S04]  /*18d0*/  SHF.L.U32 R3, R8, 0x1f, RZ ;  /* 0x0000001f08037819 */ /* 0x000fc800000006ff */
[----:B------:R-:W2:Y:S02]  /*18e0*/  SYNCS.PHASECHK.TRANS64.TRYWAIT P0, [R0+URZ+0x100], R3 ;  /* 0x00010003000075a7 */ /* 0x000ea400080011ff */
[----:B--2---:R-:W-:Y:S05]  /*18f0*/  @!P0 BRA `(.L_x_24) ;  /* 0x0000009c00788947 */ /* 0x004fea0003800000 */
.L_x_174:
[----:B------:R3:W-:Y:S01]  /*1900*/  SYNCS.ARRIVE.TRANS64.A1T0 RZ, [R0+URZ+0xf0], RZ ;  /* 0x0000f0ff00ff79a7 */ /* 0x0007e200081000ff */
[----:B------:R-:W-:-:S05]  /*1910*/  VIADD R9, R9, 0x1 ;  /* 0x0000000109097836 */ /* 0x000fca0000000000 */
[----:B------:R-:W-:-:S04]  /*1920*/  ISETP.NE.AND P0, PT, R9, 0x2, PT ;  /* 0x000000020900780c */ /* 0x000fc80003f05270 */
[----:B--2---:R-:W-:Y:S02]  /*1930*/  SEL R3, RZ, 0x1, P0 ;  /* 0x00000001ff037807 */ /* 0x004fe40000000000 */
[----:B------:R-:W-:Y:S02]  /*1940*/  SEL R9, R9, RZ, P0 ;  /* 0x000000ff09097207 */ /* 0x000fe40000000000 */
[----:B------:R-:W-:-:S07]  /*1950*/  LOP3.LUT R8, R8, R3, RZ, 0x3c, !PT ;  /* 0x0000000308087212 */ /* 0x000fce00078e3cff */
.L_x_23:
[----:B------:R-:W-:Y:S01]  /*1960*/  ULEA UR4, UR5, UR7, 0x3 ;  /* 0x0000000705047291 */ /* 0x000fe2000f8e18ff */
[----:B---3--:R-:W-:Y:S01]  /*1970*/  SHF.L.U32 R0, R12, 0x1f, RZ ;  /* 0x0000001f0c007819 */ /* 0x008fe200000006ff */
[----:B------:R-:W-:Y:S02]  /*1980*/  UISETP.GE.U32.AND UP0, UPT, UR46, 0x3f, UPT ;  /* 0x0000003f2e00788c */ /* 0x000fe4000bf06070 */
[----:B------:R-:W-:Y:S02]  /*1990*/  USHF.L.U32 UR11, UR20, 0x8, URZ ;  /* 0x00000008140b7899 */ /* 0x000fe400080006ff */
[----:B------:R-:W-:Y:S01]  /*19a0*/  ULEA UR35, UR16, UR44, 0x6 ;  /* 0x0000002c10237291 */ /* 0x000fe2000f8e30ff */
[----:B------:R-:W-:Y:S02]  /*19b0*/  UMOV UR13, URZ ;  /* 0x000000ff000d7c82 */ /* 0x000fe40008000000 */
[----:B------:R2:W3:Y:S02]  /*19c0*/  SYNCS.PHASECHK.TRANS64.TRYWAIT P0, [UR4+0x20], R0 ;  /* 0x00002000ff0075a7 */ /* 0x0004e40008001104 */
[----:B------:R-:W-:Y:S07]  /*19d0*/  BRA.U !UP0, `(.L_x_25) ;  /* 0x0000000108c07547 */ /* 0x000fee000b800000 */
[----:B------:R-:W-:Y:S01]  /*19e0*/  UMOV UR6, URZ ;  /* 0x000000ff00067c82 */ /* 0x000fe20008000000 */
[----:B------:R-:W-:-:S05]  /*19f0*/  UMOV UR4, UR5 ;  /* 0x0000000500047c82 */ /* 0x000fca0008000000 */
.L_x_31:
[----:B------:R-:W-:Y:S01]  /*1a00*/  ULEA UR33, UR4, UR7, 0x3 ;  /* 0x0000000704217291 */ /* 0x000fe2000f8e18ff */
[----:B---3--:R-:W-:Y:S01]  /*1a10*/  @!P3 MOV R2, 0xa000 ;  /* 0x0000a0000002b802 */ /* 0x008fe20000000f00 */
[----:B-1-3--:R-:W-:Y:S10]  /*1a20*/  @P0 BRA `(.L_x_26) ;  /* 0x00000000000c0947 */ /* 0x00aff40003800000 */
[----:B------:R-:W-:-:S04]  /*1a30*/  SHF.L.U32 R3, R12, 0x1f, RZ ;  /* 0x0000001f0c037819 */ /* 0x000fc800000006ff */
[----:B------:R-:W3:Y:S02]  /*1a40*/  SYNCS.PHASECHK.TRANS64.TRYWAIT P0, [UR33+0x20], R3 ;  /* 0x00002003ff0075a7 */ /* 0x000ee40008001121 */
[----:B---3--:R-:W-:Y:S05]  /*1a50*/  @!P0 BRA `(.L_x_27) ;  /* 0x0000009c00348947 */ /* 0x008fea0003800000 */
.L_x_26:
[----:B------:R3:W-:Y:S01]  /*1a60*/  @!P3 SYNCS.ARRIVE.TRANS64 RZ, [UR33], R2 ;  /* 0x00000002ffffb9a7 */ /* 0x0007e20008000021 */
[----:B------:R-:W-:-:S04]  /*1a70*/  ULOP3.LUT UR5, UR24, 0x2, URZ, 0xfc, !UPT ;  /* 0x0000000218057892 */ /* 0x000fc8000f8efcff */
[----:B------:R-:W-:-:S09]  /*1a80*/  UISETP.NE.AND UP0, UPT, UR5, 0x2, UPT ;  /* 0x000000020500788c */ /* 0x000fd2000bf05270 */
[----:B------:R-:W-:Y:S05]  /*1a90*/  BRA.U UP0, `(.L_x_28) ;  /* 0x0000000100047547 */ /* 0x000fea000b800000 */
[----:B-1----:R-:W-:Y:S05]  /*1aa0*/  BPT.TRAP 0x1 ;  /* 0x000000040000795c */ /* 0x002fea0000300000 */
.L_x_28:
[----:B------:R-:W-:Y:S04]  /*1ab0*/  BSSY.RECONVERGENT B0, `(.L_x_29) ;  /* 0x0000003000007945 */ /* 0x000fe80003800200 */
[----:B------:R-:W-:Y:S05]  /*1ac0*/  @P2 BRA `(.L_x_30) ;  /* 0x0000000000042947 */ /* 0x000fea0003800000 */
[----:B-1----:R-:W-:Y:S05]  /*1ad0*/  BPT.TRAP 0x1 ;  /* 0x000000040000795c */ /* 0x002fea0000300000 */
.L_x_30:
[----:B-1----:R-:W-:Y:S05]  /*1ae0*/  BSYNC.RECONVERGENT B0 ;  /* 0x0000000000007941 */ /* 0x002fea0003800200 */
.L_x_29:
[----:B------:R-:W-:Y:S02]  /*1af0*/  UIADD3 UR5, UPT, UPT, UR4, 0x1, URZ ;  /* 0x0000000104057890 */ /* 0x000fe4000fffe0ff */
[----:B------:R-:W-:Y:S02]  /*1b00*/  UIADD3 UR16, UP1, UPT, UR26, 0x80, URZ ;  /* 0x000000801a107890 */ /* 0x000fe4000ff3e0ff */
[----:B------:R-:W-:Y:S02]  /*1b10*/  UISETP.NE.AND UP0, UPT, UR5, 0x4, UPT ;  /* 0x000000040500788c */ /* 0x000fe4000bf05270 */
[----:B------:R-:W-:Y:S02]  /*1b20*/  USHF.L.U32 UR34, UR6, 0x5, URZ ;  /* 0x0000000506227899 */ /* 0x000fe400080006ff */
[----:B------:R-:W-:Y:S02]  /*1b30*/  USEL UR9, URZ, 0x1, UP0 ;  /* 0x00000001ff097887 */ /* 0x000fe40008000000 */
[----:B------:R-:W-:-:S02]  /*1b40*/  USEL UR5, UR5, URZ, UP0 ;  /* 0x000000ff05057287 */ /* 0x000fc40008000000 */
[----:B------:R-:W-:Y:S02]  /*1b50*/  UIADD3 UR14, UP0, UPT, UR26, 0x180, URZ ;  /* 0x000001801a0e7890 */ /* 0x000fe4000ff1e0ff */
[----:B------:R-:W-:Y:S01]  /*1b60*/  ULEA UR8, UR5, UR7, 0x3 ;  /* 0x0000000705087291 */ /* 0x000fe2000f8e18ff */
[----:B------:R-:W-:Y:S01]  /*1b70*/  LOP3.LUT R12, R12, UR9, RZ, 0x3c, !PT ;  /* 0x000000090c0c7c12 */ /* 0x000fe2000f8e3cff */
[----:B------:R-:W-:Y:S02]  /*1b80*/  ULEA UR9, UR4, UR28, 0xb ;  /* 0x0000001c04097291 */ /* 0x000fe4000f8e58ff */
[----:B------:R-:W-:Y:S01]  /*1b90*/  UIADD3.X UR17, UPT, UPT, URZ, UR27, URZ, UP1, !UPT ;  /* 0x0000001bff117290 */ /* 0x000fe20008ffe4ff */
[----:B--2---:R-:W-:Y:S01]  /*1ba0*/  SHF.L.U32 R0, R12, 0x1f, RZ ;  /* 0x0000001f0c007819 */ /* 0x004fe200000006ff */
[----:B------:R-:W-:Y:S02]  /*1bb0*/  ULEA UR9, UR9, UR7, 0x2 ;  /* 0x0000000709097291 */ /* 0x000fe4000f8e10ff */
[----:B------:R-:W-:Y:S01]  /*1bc0*/  UIADD3.X UR15, UPT, UPT, URZ, UR27, URZ, UP0, !UPT ;  /* 0x0000001bff0f7290 */ /* 0x000fe200087fe4ff */
[----:B------:R4:W1:Y:S01]  /*1bd0*/  SYNCS.PHASECHK.TRANS64.TRYWAIT P0, [UR8+0x20], R0 ;  /* 0x00002000ff0075a7 */ /* 0x0008620008001108 */
[----:B------:R-:W-:-:S02]  /*1be0*/  ULEA UR8, UR4, UR7, 0xf ;  /* 0x0000000704087291 */ /* 0x000fc4000f8e78ff */
[----:B------:R-:W-:Y:S02]  /*1bf0*/  UIADD3 UR32, UPT, UPT, UR9, 0x8800, URZ ;  /* 0x0000880009207890 */ /* 0x000fe4000fffe0ff */
[----:B------:R-:W-:Y:S01]  /*1c00*/  UIADD3 UR8, UPT, UPT, UR8, 0x10800, URZ ;  /* 0x0001080008087890 */ /* 0x000fe2000fffe0ff */
[----:B------:R-:W-:Y:S01]  /*1c10*/  UMOV UR13, 0x30000 ;  /* 0x00030000000d7882 */ /* 0x000fe20000000000 */
[----:B------:R-:W-:Y:S01]  /*1c20*/  UMOV UR18, 0x0 ;  /* 0x0000000000127882 */ /* 0x000fe20000000000 */
[----:B------:R-:W-:Y:S01]  /*1c30*/  UMOV UR19, 0x10000000 ;  /* 0x1000000000137882 */ /* 0x000fe20000000000 */
[----:B------:R-:W-:Y:S01]  /*1c40*/  UMOV UR12, UR36 ;  /* 0x00000024000c7c82 */ /* 0x000fe20008000000 */
[----:B------:R-:W-:Y:S01]  /*1c50*/  UMOV UR9, UR33 ;  /* 0x0000002100097c82 */ /* 0x000fe20008000000 */
[----:B------:R-:W-:Y:S01]  /*1c60*/  UMOV UR10, UR34 ;  /* 0x00000022000a7c82 */ /* 0x000fe20008000000 */
[----:B------:R2:W-:Y:S01]  /*1c70*/  UTMALDG.3D.MULTICAST [UR32], [UR16], UR13, desc[UR18] ;  /* 0x00001220100073b4 */ /* 0x0005e2000801180d */
[----:B------:R-:W-:Y:S01]  /*1c80*/  UIADD3 UR6, UPT, UPT, UR6, 0x1, URZ ;  /* 0x0000000106067890 */ /* 0x000fe2000fffe0ff */
[----:B------:R-:W-:-:S03]  /*1c90*/  UMOV UR4, UR5 ;  /* 0x0000000500047c82 */ /* 0x000fc60008000000 */
[----:B------:R-:W-:Y:S01]  /*1ca0*/  UISETP.NE.AND UP0, UPT, UR6, UR21, UPT ;  /* 0x000000150600728c */ /* 0x000fe2000bf05270 */
[----:B------:R4:W-:Y:S01]  /*1cb0*/  UTMALDG.3D [UR8], [UR14], desc[UR18] ;  /* 0x000012080e0075b4 */ /* 0x0009e20008011000 */
[----:B--2---:R-:W-:-:S07]  /*1cc0*/  UMOV UR13, UR21 ;  /* 0x00000015000d7c82 */ /* 0x004fce0008000000 */
[----:B----4-:R-:W-:Y:S05]  /*1cd0*/  BRA.U UP0, `(.L_x_31) ;  /* 0xfffffffd00487547 */ /* 0x010fea000b83ffff */
.L_x_25:
[----:B------:R-:W-:Y:S01]  /*1ce0*/  ULEA UR4, UR5, UR7, 0x3 ;  /* 0x0000000705047291 */ /* 0x000fe2000f8e18ff */
[----:B--2---:R-:W-:Y:S01]  /*1cf0*/  SHF.L.U32 R0, R12, 0x1f, RZ ;  /* 0x0000001f0c007819 */ /* 0x004fe200000006ff */
[----:B------:R-:W-:Y:S01]  /*1d00*/  @!P1 SYNCS.ARRIVE.TRANS64.A1T0 RZ, [UR7+0x88], RZ ;  /* 0x000088ffffff99a7 */ /* 0x000fe20008100007 */
[----:B------:R-:W-:-:S06]  /*1d10*/  UISETP.GT.AND UP0, UPT, UR42, UR41, UPT ;  /* 0x000000292a00728c */ /* 0x000fcc000bf04270 */
[----:B-1-3--:R1:W2:Y:S03]  /*1d20*/  SYNCS.PHASECHK.TRANS64.TRYWAIT P0, [UR4+0x20], R0 ;  /* 0x00002000ff0075a7 */ /* 0x00a2a60008001104 */
[----:B------:R-:W-:Y:S05]  /*1d30*/  BRA.U !UP0, `(.L_x_32) ;  /* 0x0000000108bc7547 */ /* 0x000fea000b800000 */
[----:B------:R-:W-:Y:S01]  /*1d40*/  UIADD3 UR25, UPT, UPT, UR43, UR13, URZ ;  /* 0x0000000d2b197290 */ /* 0x000fe2000fffe0ff */
[----:B------:R-:W-:-:S11]  /*1d50*/  UMOV UR4, UR5 ;  /* 0x0000000500047c82 */ /* 0x000fd60008000000 */
.L_x_38:
[----:B------:R-:W-:Y:S01]  /*1d60*/  ULEA UR17, UR4, UR7, 0x3 ;  /* 0x0000000704117291 */ /* 0x000fe2000f8e18ff */
[----:B--2---:R-:W-:Y:S01]  /*1d70*/  @!P3 MOV R2, 0xa000 ;  /* 0x0000a0000002b802 */ /* 0x004fe20000000f00 */
[----:B--2-4-:R-:W-:Y:S10]  /*1d80*/  @P0 BRA `(.L_x_33) ;  /* 0x00000000000c0947 */ /* 0x014ff40003800000 */
[----:B------:R-:W-:-:S04]  /*1d90*/  SHF.L.U32 R3, R12, 0x1f, RZ ;  /* 0x0000001f0c037819 */ /* 0x000fc800000006ff */
[----:B------:R-:W2:Y:S02]  /*1da0*/  SYNCS.PHASECHK.TRANS64.TRYWAIT P0, [UR17+0x20], R3 ;  /* 0x00002003ff0075a7 */ /* 0x000ea40008001111 */
[----:B--2---:R-:W-:Y:S05]  /*1db0*/  @!P0 BRA `(.L_x_34) ;  /* 0x0000009800748947 */ /* 0x004fea0003800000 */
.L_x_33:
[----:B------:R2:W-:Y:S01]  /*1dc0*/  @!P3 SYNCS.ARRIVE.TRANS64 RZ, [UR17], R2 ;  /* 0x00000002ffffb9a7 */ /* 0x0005e20008000011 */
[----:B------:R-:W-:-:S04]  /*1dd0*/  ULOP3.LUT UR5, UR24, 0x2, URZ, 0xfc, !UPT ;  /* 0x0000000218057892 */ /* 0x000fc8000f8efcff */
[----:B------:R-:W-:-:S09]  /*1de0*/  UISETP.NE.AND UP0, UPT, UR5, 0x2, UPT ;  /* 0x000000020500788c */ /* 0x000fd2000bf05270 */
[----:B------:R-:W-:Y:S05]  /*1df0*/  BRA.U UP0, `(.L_x_35) ;  /* 0x0000000100047547 */ /* 0x000fea000b800000 */
[----:B------:R-:W-:Y:S05]  /*1e00*/  BPT.TRAP 0x1 ;  /* 0x000000040000795c */ /* 0x000fea0000300000 */
.L_x_35:
[----:B------:R-:W-:Y:S04]  /*1e10*/  BSSY.RECONVERGENT B0, `(.L_x_36) ;  /* 0x0000003000007945 */ /* 0x000fe80003800200 */
[----:B------:R-:W-:Y:S05]  /*1e20*/  @P2 BRA `(.L_x_37) ;  /* 0x0000000000042947 */ /* 0x000fea0003800000 */
[----:B------:R-:W-:Y:S05]  /*1e30*/  BPT.TRAP 0x1 ;  /* 0x000000040000795c */ /* 0x000fea0000300000 */
.L_x_37:
[----:B------:R-:W-:Y:S05]  /*1e40*/  BSYNC.RECONVERGENT B0 ;  /* 0x0000000000007941 */ /* 0x000fea0003800200 */
.L_x_36:
[----:B------:R-:W-:Y:S02]  /*1e50*/  UIADD3 UR5, UPT, UPT, UR4, 0x1, URZ ;  /* 0x0000000104057890 */ /* 0x000fe4000fffe0ff */
[----:B------:R-:W-:Y:S02]  /*1e60*/  UIADD3 UR14, UP1, UPT, UR26, 0x80, URZ ;  /* 0x000000801a0e7890 */ /* 0x000fe4000ff3e0ff */
[----:B------:R-:W-:Y:S02]  /*1e70*/  UISETP.NE.AND UP0, UPT, UR5, 0x4, UPT ;  /* 0x000000040500788c */ /* 0x000fe4000bf05270 */
[----:B------:R-:W-:Y:S02]  /*1e80*/  USHF.L.U32 UR18, UR13, 0x5, URZ ;  /* 0x000000050d127899 */ /* 0x000fe400080006ff */
[----:B------:R-:W-:Y:S02]  /*1e90*/  USEL UR8, URZ, 0x1, UP0 ;  /* 0x00000001ff087887 */ /* 0x000fe40008000000 */
[----:B------:R-:W-:-:S02]  /*1ea0*/  USEL UR5, UR5, URZ, UP0 ;  /* 0x000000ff05057287 */ /* 0x000fc40008000000 */
[----:B------:R-:W-:Y:S02]  /*1eb0*/  UIADD3 UR22, UP0, UPT, UR26, 0x180, URZ ;  /* 0x000001801a167890 */ /* 0x000fe4000ff1e0ff */
[----:B------:R-:W-:Y:S01]  /*1ec0*/  LOP3.LUT R12, R12, UR8, RZ, 0x3c, !PT ;  /* 0x000000080c0c7c12 */ /* 0x000fe2000f8e3cff */
[----:B------:R-:W-:Y:S02]  /*1ed0*/  ULEA UR6, UR5, UR7, 0x3 ;  /* 0x0000000705067291 */ /* 0x000fe4000f8e18ff */
[----:B------:R-:W-:Y:S01]  /*1ee0*/  ULEA UR8, UR4, UR7, 0xf ;  /* 0x0000000704087291 */ /* 0x000fe2000f8e78ff */
[----:B-1----:R-:W-:Y:S01]  /*1ef0*/  SHF.L.U32 R0, R12, 0x1f, RZ ;  /* 0x0000001f0c007819 */ /* 0x002fe200000006ff */
[----:B------:R-:W-:Y:S02]  /*1f00*/  ULEA UR16, UR4, UR29, 0xd ;  /* 0x0000001d04107291 */ /* 0x000fe4000f8e68ff */
[----:B------:R-:W-:Y:S02]  /*1f10*/  UIADD3.X UR15, UPT, UPT, URZ, UR27, URZ, UP1, !UPT ;  /* 0x0000001bff0f7290 */ /* 0x000fe40008ffe4ff */
[----:B------:R-:W-:Y:S01]  /*1f20*/  UIADD3 UR8, UPT, UPT, UR8, 0x10800, URZ ;  /* 0x0001080008087890 */ /* 0x000fe2000fffe0ff */
[----:B------:R3:W4:Y:S01]  /*1f30*/  SYNCS.PHASECHK.TRANS64.TRYWAIT P0, [UR6+0x20], R0 ;  /* 0x00002000ff0075a7 */ /* 0x0007220008001106 */
[----:B------:R-:W-:Y:S01]  /*1f40*/  UIADD3.X UR23, UPT, UPT, URZ, UR27, URZ, UP0, !UPT ;  /* 0x0000001bff177290 */ /* 0x000fe200087fe4ff */
[----:B------:R-:W-:Y:S01]  /*1f50*/  UMOV UR6, 0x30000 ;  /* 0x0003000000067882 */ /* 0x000fe20000000000 */
[----:B------:R-:W-:Y:S01]  /*1f60*/  UMOV UR30, 0x0 ;  /* 0x00000000001e7882 */ /* 0x000fe20000000000 */
[----:B------:R-:W-:Y:S01]  /*1f70*/  UMOV UR31, 0x10000000 ;  /* 0x10000000001f7882 */ /* 0x000fe20000000000 */
[----:B------:R-:W-:Y:S01]  /*1f80*/  UMOV UR19, UR35 ;  /* 0x0000002300137c82 */ /* 0x000fe20008000000 */
[----:B------:R-:W-:Y:S01]  /*1f90*/  UMOV UR20, UR36 ;  /* 0x0000002400147c82 */ /* 0x000fe20008000000 */
[----:B------:R-:W-:Y:S01]  /*1fa0*/  UMOV UR12, UR36 ;  /* 0x00000024000c7c82 */ /* 0x000fe20008000000 */
[----:B------:R-:W-:Y:S01]  /*1fb0*/  UMOV UR9, UR17 ;  /* 0x0000001100097c82 */ /* 0x000fe20008000000 */
[----:B------:R-:W-:Y:S01]  /*1fc0*/  UMOV UR10, UR18 ;  /* 0x00000012000a7c82 */ /* 0x000fe20008000000 */
[----:B------:R3:W-:Y:S01]  /*1fd0*/  UTMALDG.3D.MULTICAST [UR16], [UR14], UR6, desc[UR30] ;  /* 0x00001e100e0073b4 */ /* 0x0007e20008011806 */
[----:B------:R-:W-:Y:S01]  /*1fe0*/  UIADD3 UR13, UPT, UPT, UR13, 0x1, URZ ;  /* 0x000000010d0d7890 */ /* 0x000fe2000fffe0ff */
[----:B------:R-:W-:-:S03]  /*1ff0*/  UMOV UR4, UR5 ;  /* 0x0000000500047c82 */ /* 0x000fc60008000000 */
[----:B------:R-:W-:Y:S01]  /*2000*/  UISETP.NE.AND UP0, UPT, UR13, UR25, UPT ;  /* 0x000000190d00728c */ /* 0x000fe2000bf05270 */
[----:B------:R3:W-:Y:S08]  /*2010*/  UTMALDG.3D [UR8], [UR22], desc[UR30] ;  /* 0x00001e08160075b4 */ /* 0x0007f00008011000 */
[----:B---3--:R-:W-:Y:S05]  /*2020*/  BRA.U UP0, `(.L_x_38) ;  /* 0xfffffffd004c7547 */ /* 0x008fea000b83ffff */
.L_x_32:
[C---:B------:R-:W-:Y:S01]  /*2030*/  LEA R3, R11.reuse, UR7, 0x3 ;  /* 0x000000070b037c11 */ /* 0x040fe2000f8e18ff */
[----:B------:R-:W-:Y:S01]  /*2040*/  NOP ;  /* 0x0000000000007918 */ /* 0x000fe20000000000 */
[----:B-1----:R-:W-:Y:S02]  /*2050*/  SHF.L.U32 R0, R10, 0x1f, RZ ;  /* 0x0000001f0a007819 */ /* 0x002fe400000006ff */
[----:B------:R-:W-:Y:S02]  /*2060*/  LEA R5, R11, UR7, 0x4 ;  /* 0x000000070b057c11 */ /* 0x000fe4000f8e20ff */
[----:B--2-4-:R-:W1:Y:S02]  /*2070*/  SYNCS.PHASECHK.TRANS64.TRYWAIT P0, [R3+URZ+0x90], R0 ;  /* 0x00009000030075a7 */ /* 0x014e6400080011ff */
[----:B-1----:R-:W-:Y:S05]  /*2080*/  @!P0 BRA `(.L_x_39) ;  /* 0x0000009400d88947 */ /* 0x002fea0003800000 */
.L_x_177:
[----:B------:R-:W2:Y:S01]  /*2090*/  LDS.128 R4, [R5+0x120] ;  /* 0x0001200005047984 */ /* 0x000ea20000000c00 */
[----:B------:R-:W-:Y:S01]  /*20a0*/  UISETP.GE.AND UP0, UPT, UR45, 0x1, UPT ;  /* 0x000000012d00788c */ /* 0x000fe2000bf06270 */
[----:B------:R-:W-:Y:S01]  /*20b0*/  @!PT LDS RZ, [RZ] ;  /* 0x00000000fffff984 */ /* 0x000fe20000000800 */
[----:B------:R-:W-:Y:S01]  /*20c0*/  @!PT LDS RZ, [RZ] ;  /* 0x00000000fffff984 */ /* 0x000fe20000000800 */
[----:B------:R-:W-:Y:S01]  /*20d0*/  @!PT LDS RZ, [RZ] ;  /* 0x00000000fffff984 */ /* 0x000fe20000000800 */
[----:B------:R-:W-:Y:S01]  /*20e0*/  @!PT LDS RZ, [RZ] ;  /* 0x00000000fffff984 */ /* 0x000fe20000000800 */
[----:B------:R3:W-:Y:S06]  /*20f0*/  MEMBAR.ALL.CTA ;  /* 0x0000000000007992 */ /* 0x0007ec0000008000 */
[----:B---3--:R-:W3:Y:S01]  /*2100*/  FENCE.VIEW.ASYNC.S ;  /* 0x00000000000073c6 */ /* 0x008ee20000000000 */
[----:B--2---:R-:W-:-:S13]  /*2110*/  LOP3.LUT P0, RZ, R6, 0x1, RZ, 0xc0, !PT ;  /* 0x0000000106ff7812 */ /* 0x004fda000780c0ff */
[----:B---3--:R-:W-:Y:S01]  /*2120*/  VOTEU.ANY UP1, P0 ;  /* 0x0000000000ff7886 */ /* 0x008fe20000020100 */
[----:B------:R-:W-:-:S13]  /*2130*/  PLOP3.LUT P0, PT, PT, PT, UP1, 0x80, 0x8 ;  /* 0x000000000008781c */ /* 0x000fda0003f0f018 */
[----:B-1----:R-:W-:Y:S02]  /*2140*/  @P0 LOP3.LUT R0, R5, 0xffff, RZ, 0xc0, !PT ;  /* 0x0000ffff05000812 */ /* 0x002fe400078ec0ff */
[----:B------:R-:W-:Y:S02]  /*2150*/  @P0 MOV R2, R4 ;  /* 0x0000000400020202 */ /* 0x000fe40000000f00 */
[----:B------:R-:W-:Y:S01]  /*2160*/  @P0 R2UR UR6, R0 ;  /* 0x00000000000602ca */ /* 0x000fe200000e0000 */
[----:B------:R-:W-:Y:S01]  /*2170*/  VIADD R0, R3, 0xa0 ;  /* 0x000000a003007836 */ /* 0x000fe20000000000 */
[----:B------:R-:W-:Y:S02]  /*2180*/  @P0 SHF.R.U32.HI R4, RZ, 0x10, R5 ;  /* 0x00000010ff040819 */ /* 0x000fe40000011605 */
[----:B------:R-:W-:Y:S02]  /*2190*/  @P0 R2UR UR8, R2 ;  /* 0x00000000020802ca */ /* 0x000fe400000e0000 */
[----:B------:R-:W-:-:S02]  /*21a0*/  PRMT R0, RZ, 0x654, R0 ;  /* 0x00000654ff007816 */ /* 0x000fc40000000000 */
[----:B------:R-:W-:Y:S02]  /*21b0*/  @P0 R2UR UR4, R4 ;  /* 0x00000000040402ca */ /* 0x000fe400000e0000 */
[----:B------:R1:W-:Y:S03]  /*21c0*/  SYNCS.ARRIVE.TRANS64.RED.A1T0 RZ, [R0+URZ], RZ ;  /* 0x000000ff00ff79a7 */ /* 0x0003e600081004ff */
[----:B------:R-:W-:-:S04]  /*21d0*/  @UP1 UMOV UR37, UR6 ;  /* 0x0000000600251c82 */ /* 0x000fc80008000000 */
[----:B------:R-:W-:-:S04]  /*21e0*/  @UP1 UMOV UR38, UR8 ;  /* 0x0000000800261c82 */ /* 0x000fc80008000000 */
[----:B------:R-:W-:Y:S01]  /*21f0*/  @UP1 UMOV UR36, UR4 ;  /* 0x0000000400241c82 */ /* 0x000fe20008000000 */
[----:B------:R-:W-:Y:S05]  /*2200*/  BRA.U !UP0, `(.L_x_40) ;  /* 0x0000000108d47547 */ /* 0x000fea000b800000 */
[----:B------:R-:W2:Y:S01]  /*2210*/  LDCU.128 UR12, c[0x0][0xb10] ;  /* 0x00016200ff0c77ac */ /* 0x000ea20008000c00 */
[----:B------:R-:W3:Y:S01]  /*2220*/  LDCU UR25, c[0x0][0xb20] ;  /* 0x00016400ff1977ac */ /* 0x000ee20008000800 */
[----:B------:R-:W4:Y:S01]  /*2230*/  LDCU UR20, c[0x0][0xb0c] ;  /* 0x00016180ff1477ac */ /* 0x000f220008000800 */
[----:B------:R-:W1:Y:S01]  /*2240*/  LDCU.64 UR10, c[0x0][0xb28] ;  /* 0x00016500ff0a77ac */ /* 0x000e620008000a00 */
[----:B------:R-:W-:Y:S02]  /*2250*/  UISETP.NE.AND UP3, UPT, UR45, 0x1, UPT ;  /* 0x000000012d00788c */ /* 0x000fe4000bf65270 */
[----:B--2---:R-:W-:Y:S02]  /*2260*/  UIMAD.WIDE.U32 UR16, UR39, UR15, URZ ;  /* 0x0000000f271072a5 */ /* 0x004fe4000f8e00ff */
[----:B------:R-:W-:Y:S02]  /*2270*/  UIMAD.WIDE.U32 UR8, UR40, UR12, URZ ;  /* 0x0000000c280872a5 */ /* 0x000fe4000f8e00ff */
[----:B------:R-:W-:-:S02]  /*2280*/  UISETP.NE.AND UP0, UPT, UR14, 0x1, UPT ;  /* 0x000000010e00788c */ /* 0x000fc4000bf05270 */
[----:B------:R-:W-:Y:S01]  /*2290*/  UIMAD.WIDE.U32 UR22, UR37, UR15, URZ ;  /* 0x0000000f251672a5 */ /* 0x000fe2000f8e00ff */
[----:B------:R-:W-:Y:S02]  /*22a0*/  UMOV UR16, UR17 ;  /* 0x0000001100107c82 */ /* 0x000fe40008000000 */
[----:B------:R-:W-:Y:S01]  /*22b0*/  UMOV UR8, UR9 ;  /* 0x0000000900087c82 */ /* 0x000fe20008000000 */
[----:B---3--:R-:W-:Y:S02]  /*22c0*/  USHF.R.U32.HI UR16, URZ, UR25, UR16 ;  /* 0x00000019ff107299 */ /* 0x008fe40008011610 */
[----:B----4-:R-:W-:Y:S02]  /*22d0*/  UISETP.NE.AND UP2, UPT, UR20, 0x1, UPT ;  /* 0x000000011400788c */ /* 0x010fe4000bf45270 */
[----:B------:R-:W-:Y:S02]  /*22e0*/  USHF.R.U32.HI UR8, URZ, UR13, UR8 ;  /* 0x0000000dff087299 */ /* 0x000fe40008011608 */
[----:B------:R-:W-:-:S02]  /*22f0*/  USEL UR6, UR39, UR16, !UP0 ;  /* 0x0000001027067287 */ /* 0x000fc4000c000000 */
[----:B------:R-:W-:Y:S02]  /*2300*/  USEL UR8, UR40, UR8, !UP2 ;  /* 0x0000000828087287 */ /* 0x000fe4000d000000 */
[----:B-1----:R-:W-:Y:S01]  /*2310*/  UIMAD.WIDE.U32 UR16, UR6, UR10, URZ ;  /* 0x0000000a061072a5 */ /* 0x002fe2000f8e00ff */
[----:B------:R-:W-:Y:S01]  /*2320*/  UMOV UR4, UR23 ;  /* 0x0000001700047c82 */ /* 0x000fe20008000000 */
[----:B------:R-:W-:Y:S02]  /*2330*/  UIMAD.WIDE.U32 UR18, UR38, UR12, URZ ;  /* 0x0000000c261272a5 */ /* 0x000fe4000f8e00ff */
[----:B------:R-:W-:-:S03]  /*2340*/  UIMAD.WIDE.U32 UR22, UR8, UR10, URZ ;  /* 0x0000000a081672a5 */ /* 0x000fc6000f8e00ff */
[----:B------:R-:W-:Y:S01]  /*2350*/  UMOV UR16, UR17 ;  /* 0x0000001100107c82 */ /* 0x000fe20008000000 */
[----:B------:R-:W-:Y:S02]  /*2360*/  USHF.R.U32.HI UR4, URZ, UR25, UR4 ;  /* 0x00000019ff047299 */ /* 0x000fe40008011604 */
[----:B------:R-:W-:Y:S01]  /*2370*/  @UP3 USHF.R.U32.HI UR6, URZ, UR11, UR16 ;  /* 0x0000000bff063299 */ /* 0x000fe20008011610 */
[----:B------:R-:W-:Y:S01]  /*2380*/  UMOV UR18, UR19 ;  /* 0x0000001300127c82 */ /* 0x000fe20008000000 */
[----:B------:R-:W-:Y:S01]  /*2390*/  UMOV UR22, UR23 ;  /* 0x0000001700167c82 */ /* 0x000fe20008000000 */
[----:B------:R-:W-:Y:S02]  /*23a0*/  USHF.R.U32.HI UR13, URZ, UR13, UR18 ;  /* 0x0000000dff0d7299 */ /* 0x000fe40008011612 */
[----:B------:R-:W-:Y:S02]  /*23b0*/  USEL UR4, UR37, UR4, !UP0 ;  /* 0x0000000425047287 */ /* 0x000fe4000c000000 */
[----:B------:R-:W-:-:S02]  /*23c0*/  @UP3 USHF.R.U32.HI UR8, URZ, UR11, UR22 ;  /* 0x0000000bff083299 */ /* 0x000fc40008011616 */
[----:B------:R-:W-:Y:S02]  /*23d0*/  UIMAD UR9, UR45, UR6, URZ ;  /* 0x000000062d0972a4 */ /* 0x000fe4000f8e02ff */
[----:B------:R-:W-:Y:S02]  /*23e0*/  USEL UR6, UR38, UR13, !UP2 ;  /* 0x0000000d26067287 */ /* 0x000fe4000d000000 */
[----:B------:R-:W-:Y:S02]  /*23f0*/  UIMAD UR12, UR45, UR8, URZ ;  /* 0x000000082d0c72a4 */ /* 0x000fe4000f8e02ff */
[----:B------:R-:W-:Y:S02]  /*2400*/  UISETP.GE.AND UP0, UPT, UR4, UR9, UPT ;  /* 0x000000090400728c */ /* 0x000fe4000bf06270 */
[----:B------:R-:W-:Y:S02]  /*2410*/  UIMAD.WIDE.U32 UR16, UR4, UR10, URZ ;  /* 0x0000000a041072a5 */ /* 0x000fe4000f8e00ff */
[----:B------:R-:W-:-:S02]  /*2420*/  UISETP.GE.OR UP0, UPT, UR6, UR12, UP0 ;  /* 0x0000000c0600728c */ /* 0x000fc40008706670 */
        /* <DEDUP_REMOVED lines=19> */
.L_x_40:
[----:B------:R-:W2:Y:S02]  /*2560*/  LDCU UR4, c[0x0][0xb30] ;  /* 0x00016600ff0477ac */ /* 0x000ea40008000800 */
[----:B--2---:R-:W-:-:S09]  /*2570*/  UISETP.NE.AND UP0, UPT, UR4, 0x1, UPT ;  /* 0x000000010400788c */ /* 0x004fd2000bf05270 */
[----:B------:R-:W-:Y:S05]  /*2580*/  BRA.U UP0, `(.L_x_41) ;  /* 0x0000000100447547 */ /* 0x000fea000b800000 */
[----:B------:R-:W2:Y:S01]  /*2590*/  LDCU.128 UR12, c[0x0][0xb10] ;  /* 0x00016200ff0c77ac */ /* 0x000ea20008000c00 */
[----:B------:R-:W3:Y:S01]  /*25a0*/  LDCU UR16, c[0x0][0xb0c] ;  /* 0x00016180ff1077ac */ /* 0x000ee20008000800 */
[----:B------:R-:W4:Y:S01]  /*25b0*/  LDCU UR17, c[0x0][0xb20] ;  /* 0x00016400ff1177ac */ /* 0x000f220008000800 */
[----:B--2---:R-:W-:Y:S02]  /*25c0*/  UIMAD.WIDE.U32 UR10, UR38, UR12, URZ ;  /* 0x0000000c260a72a5 */ /* 0x004fe4000f8e00ff */
[----:B------:R-:W-:Y:S02]  /*25d0*/  UIMAD.WIDE.U32 UR8, UR37, UR15, URZ ;  /* 0x0000000f250872a5 */ /* 0x000fe4000f8e00ff */
[----:B---3--:R-:W-:Y:S02]  /*25e0*/  UISETP.NE.AND UP2, UPT, UR16, 0x1, UPT ;  /* 0x000000011000788c */ /* 0x008fe4000bf45270 */
[----:B------:R-:W-:Y:S01]  /*25f0*/  UISETP.NE.AND UP0, UPT, UR14, 0x1, UPT ;  /* 0x000000010e00788c */ /* 0x000fe2000bf05270 */
[----:B------:R-:W-:-:S02]  /*2600*/  UMOV UR6, UR11 ;  /* 0x0000000b00067c82 */ /* 0x000fc40008000000 */
[----:B------:R-:W-:Y:S01]  /*2610*/  UMOV UR4, UR9 ;  /* 0x0000000900047c82 */ /* 0x000fe20008000000 */
[----:B------:R-:W-:Y:S02]  /*2620*/  USHF.R.U32.HI UR6, URZ, UR13, UR6 ;  /* 0x0000000dff067299 */ /* 0x000fe40008011606 */
[----:B----4-:R-:W-:Y:S02]  /*2630*/  USHF.R.U32.HI UR4, URZ, UR17, UR4 ;  /* 0x00000011ff047299 */ /* 0x010fe40008011604 */
[----:B------:R-:W-:Y:S02]  /*2640*/  USEL UR6, UR38, UR6, !UP2 ;  /* 0x0000000626067287 */ /* 0x000fe4000d000000 */
[----:B------:R-:W-:-:S04]  /*2650*/  USEL UR4, UR37, UR4, !UP0 ;  /* 0x0000000425047287 */ /* 0x000fc8000c000000 */
[----:B------:R-:W-:Y:S02]  /*2660*/  UIADD3 UR8, UPT, UPT, UR6, -UR4, URZ ;  /* 0x8000000406087290 */ /* 0x000fe4000fffe0ff */
[----:B------:R-:W-:Y:S02]  /*2670*/  UIADD3 UR4, UPT, UPT, -UR6, UR4, URZ ;  /* 0x0000000406047290 */ /* 0x000fe4000fffe1ff */
[----:B------:R-:W-:Y:S02]  /*2680*/  UIMAD UR37, UR8, UR14, UR37 ;  /* 0x0000000e082572a4 */ /* 0x000fe4000f8e0225 */
[----:B------:R-:W-:-:S12]  /*2690*/  UIMAD UR38, UR4, UR16, UR38 ;  /* 0x00000010042672a4 */ /* 0x000fd8000f8e0226 */
.L_x_41:
[----:B------:R-:W-:Y:S01]  /*26a0*/  VIADD R11, R11, 0x1 ;  /* 0x000000010b0b7836 */ /* 0x000fe20000000000 */
[----:B------:R-:W-:Y:S02]  /*26b0*/  R2UR UR6, R66 ;  /* 0x00000000420672ca */ /* 0x000fe400000e0000 */
[----:B------:R-:W-:Y:S02]  /*26c0*/  R2UR UR4, R65 ;  /* 0x00000000410472ca */ /* 0x000fe400000e0000 */
[C---:B------:R-:W-:Y:S02]  /*26d0*/  ISETP.NE.AND P0, PT, R11.reuse, 0x2, PT ;  /* 0x000000020b00780c */ /* 0x040fe40003f05270 */
[----:B------:R-:W-:Y:S02]  /*26e0*/  PLOP3.LUT P1, PT, PT, PT, PT, 0x80, 0x8 ;  /* 0x000000000008781c */ /* 0x000fe40003f2f070 */
[----:B------:R-:W-:Y:S02]  /*26f0*/  SEL R3, RZ, 0x1, P0 ;  /* 0x00000001ff037807 */ /* 0x000fe40000000000 */
[----:B------:R-:W-:-:S02]  /*2700*/  SEL R11, R11, RZ, P0 ;  /* 0x000000ff0b0b7207 */ /* 0x000fc40000000000 */
[----:B------:R-:W-:Y:S01]  /*2710*/  LOP3.LUT R10, R10, R3, RZ, 0x3c, !PT ;  /* 0x000000030a0a7212 */ /* 0x000fe200078e3cff */
[----:B------:R-:W-:Y:S02]  /*2720*/  UIADD3 UR16, UPT, UPT, UR38, UR6, URZ ;  /* 0x0000000626107290 */ /* 0x000fe4000fffe0ff */
[----:B------:R-:W-:Y:S01]  /*2730*/  UIADD3 UR20, UPT, UPT, UR37, UR4, URZ ;  /* 0x0000000425147290 */ /* 0x000fe2000fffe0ff */
[----:B------:R-:W-:Y:S11]  /*2740*/  BRA.U UP1, `(.L_x_42) ;  /* 0xfffffff101507547 */ /* 0x000ff6000b83ffff */
[----:B------:R-:W-:Y:S01]  /*2750*/  UIADD3 UR7, UPT, UPT, UR7, 0x20, URZ ;  /* 0x0000002007077890 */ /* 0x000fe2000fffe0ff */
[----:B------:R-:W-:-:S03]  /*2760*/  SHF.L.U32 R3, R12, 0x1f, RZ ;  /* 0x0000001f0c037819 */ /* 0x000fc600000006ff */
[----:B------:R-:W-:-:S09]  /*2770*/  ULEA UR4, UR5, UR7, 0x3 ;  /* 0x0000000705047291 */ /* 0x000fd2000f8e18ff */
[----:B------:R-:W2:Y:S02]  /*2780*/  SYNCS.PHASECHK.TRANS64.TRYWAIT P0, [UR4], R3 ;  /* 0x00000003ff0075a7 */ /* 0x000ea40008001104 */
[----:B--2---:R-:W-:Y:S05]  /*2790*/  @!P0 BRA `(.L_x_43) ;  /* 0x0000009000288947 */ /* 0x004fea0003800000 */
.L_x_179:
[----:B------:R-:W-:-:S04]  /*27a0*/  UIADD3 UR4, UPT, UPT, UR5, 0x1, URZ ;  /* 0x0000000105047890 */ /* 0x000fc8000fffe0ff */
[----:B------:R-:W-:-:S04]  /*27b0*/  UISETP.NE.AND UP0, UPT, UR4, 0x4, UPT ;  /* 0x000000040400788c */ /* 0x000fc8000bf05270 */
[----:B------:R-:W-:Y:S02]  /*27c0*/  USEL UR6, URZ, 0x1, UP0 ;  /* 0x00000001ff067887 */ /* 0x000fe40008000000 */
[----:B------:R-:W-:-:S04]  /*27d0*/  USEL UR4, UR4, URZ, UP0 ;  /* 0x000000ff04047287 */ /* 0x000fc80008000000 */
[----:B------:R-:W-:Y:S01]  /*27e0*/  ULEA UR5, UR4, UR7, 0x3 ;  /* 0x0000000704057291 */ /* 0x000fe2000f8e18ff */
[----:B------:R-:W-:-:S04]  /*27f0*/  LOP3.LUT R2, R12, UR6, RZ, 0x3c, !PT ;  /* 0x000000060c027c12 */ /* 0x000fc8000f8e3cff */
[----:B-1----:R-:W-:-:S04]  /*2800*/  SHF.L.U32 R3, R2, 0x1f, RZ ;  /* 0x0000001f02037819 */ /* 0x002fc800000006ff */
[----:B------:R-:W1:Y:S02]  /*2810*/  SYNCS.PHASECHK.TRANS64.TRYWAIT P0, [UR5], R3 ;  /* 0x00000003ff0075a7 */ /* 0x000e640008001105 */
[----:B-1----:R-:W-:Y:S05]  /*2820*/  @!P0 BRA `(.L_x_44) ;  /* 0x00000090001c8947 */ /* 0x002fea0003800000 */
.L_x_181:
        /* <DEDUP_REMOVED lines=9> */
.L_x_183:
[----:B------:R-:W-:-:S04]  /*28c0*/  UIADD3 UR4, UPT, UPT, UR4, 0x1, URZ ;  /* 0x0000000104047890 */ /* 0x000fc8000fffe0ff */
[----:B------:R-:W-:-:S04]  /*28d0*/  UISETP.NE.AND UP0, UPT, UR4, 0x4, UPT ;  /* 0x000000040400788c */ /* 0x000fc8000bf05270 */
[----:B------:R-:W-:Y:S02]  /*28e0*/  USEL UR5, URZ, 0x1, UP0 ;  /* 0x00000001ff057887 */ /* 0x000fe40008000000 */
[----:B------:R-:W-:-:S04]  /*28f0*/  USEL UR4, UR4, URZ, UP0 ;  /* 0x000000ff04047287 */ /* 0x000fc80008000000 */
[----:B------:R-:W-:Y:S01]  /*2900*/  ULEA UR4, UR4, UR7, 0x3 ;  /* 0x0000000704047291 */ /* 0x000fe2000f8e18ff */
[----:B-1----:R-:W-:-:S04]  /*2910*/  LOP3.LUT R3, R2, UR5, RZ, 0x3c, !PT ;  /* 0x0000000502037c12 */ /* 0x002fc8000f8e3cff */
[----:B------:R-:W-:Y:S01]  /*2920*/  SHF.L.U32 R3, R3, 0x1f, RZ ;  /* 0x0000001f03037819 */ /* 0x000fe200000006ff */
[----:B------:R-:W-:-:S07]  /*2930*/  IMAD.U32 R0, RZ, RZ, UR4 ;  /* 0x00000004ff007e24 */ /* 0x000fce000f8e00ff */
.L_x_46:
[----:B-1----:R1:W2:Y:S02]  /*2940*/  SYNCS.PHASECHK.TRANS64.TRYWAIT P0, [R0+URZ], R3 ;  /* 0x00000003000075a7 */ /* 0x0022a400080011ff */
[----:B--2---:R-:W-:Y:S05]  /*2950*/  @!P0 NANOSLEEP.SYNCS 0x989680 ;  /* 0x009896800000895d */ /* 0x004fea0003900000 */
[----:B------:R-:W2:Y:S02]  /*2960*/  @!P0 SYNCS.PHASECHK.TRANS64 P0, [R0+URZ], R3 ;  /* 0x00000003000085a7 */ /* 0x000ea400080010ff */
[----:B--2---:R-:W-:Y:S05]  /*2970*/  @P0 EXIT ;  /* 0x000000000000094d */ /* 0x004fea0003800000 */
[----:B------:R-:W-:Y:S05]  /*2980*/  BRA `(.L_x_46) ;  /* 0xfffffffc00ec7947 */ /* 0x000fea000383ffff */
.L_x_22:
[----:B------:R-:W1:Y:S02]  /*2990*/  S2UR UR4, SR_CgaCtaId ;  /* 0x00000000000479c3 */ /* 0x000e640000008800 */
[----:B-1----:R-:W-:-:S04]  /*29a0*/  UISETP.NE.AND UP0, UPT, UR4, URZ, UPT ;  /* 0x000000ff0400728c */ /* 0x002fc8000bf05270 */
[----:B------:R-:W-:-:S09]  /*29b0*/  UISETP.NE.OR UP0, UPT, UR17, 0x1, UP0 ;  /* 0x000000011100788c */ /* 0x000fd20008705670 */
[----:B------:R-:W-:Y:S05]  /*29c0*/  BRA.U UP0, `(.L_x_47) ;  /* 0x00000005004c7547 */ /* 0x000fea000b800000 */
[----:B------:R-:W1:Y:S01]  /*29d0*/  S2UR UR5, SR_CgaCtaId ;  /* 0x00000000000579c3 */ /* 0x000e620000008800 */
[----:B------:R-:W-:Y:S01]  /*29e0*/  UMOV UR4, 0x400 ;  /* 0x0000040000047882 */ /* 0x000fe20000000000 */
[----:B------:R-:W-:Y:S01]  /*29f0*/  ISETP.GE.U32.AND P2, PT, R0, 0x2, PT ;  /* 0x000000020000780c */ /* 0x000fe20003f46070 */
[----:B------:R-:W-:Y:S01]  /*2a00*/  IMAD.MOV.U32 R12, RZ, RZ, 0x1 ;  /* 0x00000001ff0c7424 */ /* 0x000fe200078e00ff */
[----:B------:R-:W-:Y:S02]  /*2a10*/  CS2R R10, SRZ ;  /* 0x00000000000a7805 */ /* 0x000fe4000001ff00 */
[----:B------:R-:W-:Y:S01]  /*2a20*/  CS2R R8, SRZ ;  /* 0x0000000000087805 */ /* 0x000fe2000001ff00 */
[----:B-1----:R-:W-:-:S03]  /*2a30*/  ULEA UR6, UR5, UR4, 0x18 ;  /* 0x0000000405067291 */ /* 0x002fc6000f8ec0ff */
[----:B------:R-:W-:-:S09]  /*2a40*/  UMOV UR5, URZ ;  /* 0x000000ff00057c82 */ /* 0x000fd20008000000 */
.L_x_51:
[----:B------:R-:W-:Y:S02]  /*2a50*/  LEA R2, R8, UR6, 0x3 ;  /* 0x0000000608027c11 */ /* 0x000fe4000f8e18ff */
[----:B------:R-:W-:-:S03]  /*2a60*/  SHF.L.U32 R5, R9, 0x1f, RZ ;  /* 0x0000001f09057819 */ /* 0x000fc600000006ff */
[----:B------:R-:W-:Y:S01]  /*2a70*/  VIADD R4, R2, 0x100 ;  /* 0x0000010002047836 */ /* 0x000fe20000000000 */
[----:B------:R-:W1:Y:S02]  /*2a80*/  SYNCS.PHASECHK.TRANS64.TRYWAIT P0, [R2+URZ+0xf0], R5 ;  /* 0x0000f005020075a7 */ /* 0x000e6400080011ff */
[----:B-1----:R-:W-:Y:S05]  /*2a90*/  @!P0 BRA `(.L_x_48) ;  /* 0x0000008c00b08947 */ /* 0x002fea0003800000 */
.L_x_184:
[----:B------:R-:W-:Y:S01]  /*2aa0*/  ULEA UR4, UR5, UR6, 0x3 ;  /* 0x0000000605047291 */ /* 0x000fe2000f8e18ff */
[----:B------:R-:W-:Y:S02]  /*2ab0*/  PRMT R4, RZ, 0x654, R4 ;  /* 0x00000654ff047816 */ /* 0x000fe40000000004 */
[----:B-1----:R-:W-:Y:S01]  /*2ac0*/  SHF.L.U32 R5, R12, 0x1f, RZ ;  /* 0x0000001f0c057819 */ /* 0x002fe200000006ff */
[----:B------:R-:W-:Y:S01]  /*2ad0*/  UIADD3 UR7, UPT, UPT, UR4, 0x90, URZ ;  /* 0x0000009004077890 */ /* 0x000fe2000fffe0ff */
[----:B------:R1:W-:Y:S05]  /*2ae0*/  SYNCS.ARRIVE.TRANS64.RED.A1T0 RZ, [R4+URZ], RZ ;  /* 0x000000ff04ff79a7 */ /* 0x0003ea00081004ff */
[----:B------:R-:W-:Y:S01]  /*2af0*/  IMAD.U32 R7, RZ, RZ, UR7 ;  /* 0x00000007ff077e24 */ /* 0x000fe2000f8e00ff */
[----:B------:R-:W2:Y:S04]  /*2b00*/  SYNCS.PHASECHK.TRANS64.TRYWAIT P0, [UR4+0xa0], R5 ;  /* 0x0000a005ff0075a7 */ /* 0x000ea80008001104 */
[----:B------:R-:W-:Y:S01]  /*2b10*/  PRMT R6, R0, 0x654, R7 ;  /* 0x0000065400067816 */ /* 0x000fe20000000007 */
[----:B-1----:R-:W-:Y:S01]  /*2b20*/  @!P2 IMAD.MOV.U32 R4, RZ, RZ, 0x10 ;  /* 0x00000010ff04a424 */ /* 0x002fe200078e00ff */
[----:B--2---:R-:W-:Y:S06]  /*2b30*/  @!P0 BRA `(.L_x_49) ;  /* 0x0000008c009c8947 */ /* 0x004fec0003800000 */
.L_x_186:
[----:B------:R-:W-:Y:S01]  /*2b40*/  ULEA UR8, UR5, UR6, 0x4 ;  /* 0x0000000605087291 */ /* 0x000fe2000f8e20ff */
[----:B------:R-:W-:Y:S01]  /*2b50*/  SEL R3, R6, R3, !P2 ;  /* 0x0000000306037207 */ /* 0x000fe20005000000 */
[----:B------:R-:W-:Y:S01]  /*2b60*/  UIADD3 UR9, UPT, UPT, UR4, 0x90, URZ ;  /* 0x0000009004097890 */ /* 0x000fe2000fffe0ff */
[----:B-1----:R-:W-:Y:S01]  /*2b70*/  LEA R2, R11, UR6, 0x3 ;  /* 0x000000060b027c11 */ /* 0x002fe2000f8e18ff */
[----:B------:R-:W-:Y:S01]  /*2b80*/  UIADD3 UR8, UPT, UPT, UR8, 0x120, URZ ;  /* 0x0000012008087890 */ /* 0x000fe2000fffe0ff */
[----:B------:R-:W-:Y:S01]  /*2b90*/  SHF.L.U32 R5, R10, 0x1f, RZ ;  /* 0x0000001f0a057819 */ /* 0x000fe200000006ff */
[----:B------:R1:W-:Y:S01]  /*2ba0*/  @!P2 SYNCS.ARRIVE.TRANS64.RED RZ, [R3+URZ], R4 ;  /* 0x0000000403ffa9a7 */ /* 0x0003e200080004ff */
[----:B------:R-:W-:Y:S01]  /*2bb0*/  UIADD3 UR4, UPT, UPT, UR5, 0x1, URZ ;  /* 0x0000000105047890 */ /* 0x000fe2000fffe0ff */
[----:B------:R-:W-:-:S03]  /*2bc0*/  VIADD R8, R8, 0x1 ;  /* 0x0000000108087836 */ /* 0x000fc60000000000 */
[----:B------:R-:W-:Y:S02]  /*2bd0*/  UISETP.NE.AND UP0, UPT, UR4, 0x2, UPT ;  /* 0x000000020400788c */ /* 0x000fe4000bf05270 */
[----:B------:R-:W-:Y:S06]  /*2be0*/  UGETNEXTWORKID.BROADCAST [UR8], [UR9] ;  /* 0x00000000080073ca */ /* 0x000fec0008000100 */
[----:B------:R-:W-:Y:S01]  /*2bf0*/  USEL UR7, URZ, 0x1, UP0 ;  /* 0x00000001ff077887 */ /* 0x000fe20008000000 */
[----:B------:R-:W-:Y:S01]  /*2c00*/  ISETP.NE.AND P0, PT, R8, 0x2, PT ;  /* 0x000000020800780c */ /* 0x000fe20003f05270 */
[----:B------:R-:W-:Y:S01]  /*2c10*/  USEL UR5, UR4, URZ, UP0 ;  /* 0x000000ff04057287 */ /* 0x000fe20008000000 */
[----:B------:R-:W2:Y:S03]  /*2c20*/  SYNCS.PHASECHK.TRANS64.TRYWAIT P1, [R2+URZ+0x90], R5 ;  /* 0x00009005020075a7 */ /* 0x000ea600080211ff */
[----:B------:R-:W-:Y:S01]  /*2c30*/  LOP3.LUT R12, R12, UR7, RZ, 0x3c, !PT ;  /* 0x000000070c0c7c12 */ /* 0x000fe2000f8e3cff */
[----:B-12---:R-:W-:Y:S07]  /*2c40*/  @!P1 BRA `(.L_x_50) ;  /* 0x0000008c00709947 */ /* 0x006fee0003800000 */
.L_x_187:
[C---:B------:R-:W-:Y:S01]  /*2c50*/  LEA R4, R11.reuse, UR6, 0x4 ;  /* 0x000000060b047c11 */ /* 0x040fe2000f8e20ff */
[----:B-1----:R-:W-:Y:S01]  /*2c60*/  VIADD R2, R2, 0xa0 ;  /* 0x000000a002027836 */ /* 0x002fe20000000000 */
[----:B------:R-:W-:Y:S01]  /*2c70*/  SEL R8, R8, RZ, P0 ;  /* 0x000000ff08087207 */ /* 0x000fe20000000000 */
[----:B------:R-:W-:-:S03]  /*2c80*/  VIADD R11, R11, 0x1 ;  /* 0x000000010b0b7836 */ /* 0x000fc60000000000 */
[----:B------:R-:W1:Y:S01]  /*2c90*/  LDS.128 R4, [R4+0x120] ;  /* 0x0001200004047984 */ /* 0x000e620000000c00 */
[----:B------:R-:W-:Y:S02]  /*2ca0*/  PRMT R2, RZ, 0x654, R2 ;  /* 0x00000654ff027816 */ /* 0x000fe40000000002 */
[C---:B------:R-:W-:Y:S01]  /*2cb0*/  ISETP.NE.AND P1, PT, R11.reuse, 0x2, PT ;  /* 0x000000020b00780c */ /* 0x040fe20003f25270 */
[----:B------:R-:W-:Y:S01]  /*2cc0*/  @!PT LDS RZ, [RZ] ;  /* 0x00000000fffff984 */ /* 0x000fe20000000800 */
[----:B------:R-:W-:Y:S01]  /*2cd0*/  @!PT LDS RZ, [RZ] ;  /* 0x00000000fffff984 */ /* 0x000fe20000000800 */
[----:B------:R-:W-:Y:S01]  /*2ce0*/  @!PT LDS RZ, [RZ] ;  /* 0x00000000fffff984 */ /* 0x000fe20000000800 */
[----:B------:R-:W-:Y:S01]  /*2cf0*/  @!PT LDS RZ, [RZ] ;  /* 0x00000000fffff984 */ /* 0x000fe20000000800 */
[----:B------:R2:W-:Y:S06]  /*2d00*/  MEMBAR.ALL.CTA ;  /* 0x0000000000007992 */ /* 0x0005ec0000008000 */
[----:B--2---:R-:W2:Y:S01]  /*2d10*/  FENCE.VIEW.ASYNC.S ;  /* 0x00000000000073c6 */ /* 0x004ea20000000000 */
[----:B------:R-:W-:Y:S01]  /*2d20*/  SEL R11, R11, RZ, P1 ;  /* 0x000000ff0b0b7207 */ /* 0x000fe20000800000 */
[----:B--2---:R2:W-:Y:S01]  /*2d30*/  SYNCS.ARRIVE.TRANS64.RED.A1T0 RZ, [R2+URZ], RZ ;  /* 0x000000ff02ff79a7 */ /* 0x0045e200081004ff */
[----:B-1----:R-:W-:-:S02]  /*2d40*/  LOP3.LUT P3, RZ, R6, 0x1, RZ, 0xc0, !PT ;  /* 0x0000000106ff7812 */ /* 0x002fc4000786c0ff */
[----:B------:R-:W-:-:S04]  /*2d50*/  SEL R5, RZ, 0x1, P1 ;  /* 0x00000001ff057807 */ /* 0x000fc80000800000 */
[----:B------:R-:W-:Y:S02]  /*2d60*/  LOP3.LUT R10, R10, R5, RZ, 0x3c, !PT ;  /* 0x000000050a0a7212 */ /* 0x000fe400078e3cff */
[----:B--2---:R-:W-:-:S04]  /*2d70*/  SEL R2, RZ, 0x1, P0 ;  /* 0x00000001ff027807 */ /* 0x004fc80000000000 */
[----:B------:R-:W-:Y:S01]  /*2d80*/  LOP3.LUT R9, R9, R2, RZ, 0x3c, !PT ;  /* 0x0000000209097212 */ /* 0x000fe200078e3cff */
[----:B------:R-:W-:Y:S06]  /*2d90*/  @P3 BRA `(.L_x_51) ;  /* 0xfffffffc002c3947 */ /* 0x000fec000383ffff */
[----:B------:R-:W-:Y:S01]  /*2da0*/  ULEA UR4, UR5, UR6, 0x3 ;  /* 0x0000000605047291 */ /* 0x000fe2000f8e18ff */
[----:B------:R-:W-:-:S08]  /*2db0*/  SHF.L.U32 R3, R12, 0x1f, RZ ;  /* 0x0000001f0c037819 */ /* 0x000fd000000006ff */
[----:B------:R-:W1:Y:S02]  /*2dc0*/  SYNCS.PHASECHK.TRANS64 P0, [UR4+0xa0], R3 ;  /* 0x0000a003ff0075a7 */ /* 0x000e640008001004 */
[----:B-1----:R-:W-:Y:S05]  /*2dd0*/  @P0 BRA `(.L_x_52) ;  /* 0x0000000000080947 */ /* 0x002fea0003800000 */
[----:B------:R-:W1:Y:S02]  /*2de0*/  SYNCS.PHASECHK.TRANS64.TRYWAIT P0, [UR4+0xa0], R3 ;  /* 0x0000a003ff0075a7 */ /* 0x000e640008001104 */
[----:B-1----:R-:W-:Y:S05]  /*2df0*/  @!P0 BRA `(.L_x_53) ;  /* 0x0000008c00188947 */ /* 0x002fea0003800000 */
.L_x_52:
[----:B------:R-:W-:-:S04]  /*2e00*/  UIADD3 UR7, UPT, UPT, UR5, 0x1, URZ ;  /* 0x0000000105077890 */ /* 0x000fc8000fffe0ff */
[----:B------:R-:W-:-:S04]  /*2e10*/  UISETP.NE.AND UP0, UPT, UR7, 0x2, UPT ;  /* 0x000000020700788c */ /* 0x000fc8000bf05270 */
[----:B------:R-:W-:Y:S02]  /*2e20*/  USEL UR8, URZ, 0x1, UP0 ;  /* 0x00000001ff087887 */ /* 0x000fe40008000000 */
[----:B------:R-:W-:-:S04]  /*2e30*/  USEL UR7, UR7, URZ, UP0 ;  /* 0x000000ff07077287 */ /* 0x000fc80008000000 */
[----:B------:R-:W-:Y:S01]  /*2e40*/  ULEA UR7, UR7, UR6, 0x3 ;  /* 0x0000000607077291 */ /* 0x000fe2000f8e18ff */
[----:B-1----:R-:W-:-:S04]  /*2e50*/  LOP3.LUT R3, R12, UR8, RZ, 0x3c, !PT ;  /* 0x000000080c037c12 */ /* 0x002fc8000f8e3cff */
[----:B------:R-:W-:-:S04]  /*2e60*/  SHF.L.U32 R0, R3, 0x1f, RZ ;  /* 0x0000001f03007819 */ /* 0x000fc800000006ff */
[----:B------:R-:W1:Y:S02]  /*2e70*/  SYNCS.PHASECHK.TRANS64 P0, [UR7+0xa0], R0 ;  /* 0x0000a000ff0075a7 */ /* 0x000e640008001007 */
[----:B-1----:R-:W-:Y:S05]  /*2e80*/  @P0 EXIT ;  /* 0x000000000000094d */ /* 0x002fea0003800000 */
[----:B------:R-:W-:Y:S02]  /*2e90*/  SHF.L.U32 R3, R3, 0x1f, RZ ;  /* 0x0000001f03037819 */ /* 0x000fe400000006ff */
[----:B------:R-:W-:-:S07]  /*2ea0*/  MOV R0, UR7 ;  /* 0x0000000700007c02 */ /* 0x000fce0008000f00 */
.L_x_54:
[----:B-1----:R1:W2:Y:S02]  /*2eb0*/  SYNCS.PHASECHK.TRANS64.TRYWAIT P0, [R0+URZ+0xa0], R3 ;  /* 0x0000a003000075a7 */ /* 0x0022a400080011ff */
[----:B--2---:R-:W-:Y:S05]  /*2ec0*/  @!P0 NANOSLEEP.SYNCS 0x989680 ;  /* 0x009896800000895d */ /* 0x004fea0003900000 */
[----:B------:R-:W2:Y:S02]  /*2ed0*/  @!P0 SYNCS.PHASECHK.TRANS64 P0, [R0+URZ+0xa0], R3 ;  /* 0x0000a003000085a7 */ /* 0x000ea400080010ff */
[----:B--2---:R-:W-:Y:S05]  /*2ee0*/  @P0 EXIT ;  /* 0x000000000000094d */ /* 0x004fea0003800000 */
[----:B------:R-:W-:Y:S05]  /*2ef0*/  BRA `(.L_x_54) ;  /* 0xfffffffc00ec7947 */ /* 0x000fea000383ffff */
.L_x_47:
[----:B------:R-:W-:Y:S05]  /*2f00*/  BRA.U UP4, `(.L_x_55) ;  /* 0x0000000d04d87547 */ /* 0x000fea000b800000 */
[----:B------:R-:W1:Y:S01]  /*2f10*/  S2UR UR7, SR_CgaCtaId ;  /* 0x00000000000779c3 */ /* 0x000e620000008800 */
[----:B------:R-:W-:Y:S01]  /*2f20*/  UMOV UR4, 0x40 ;  /* 0x0000004000047882 */ /* 0x000fe20000000000 */
[----:B------:R-:W-:Y:S01]  /*2f30*/  NOP ;  /* 0x0000000000007918 */ /* 0x000fe20000000000 */
[----:B------:R-:W-:Y:S01]  /*2f40*/  UMOV UR6, 0x400 ;  /* 0x0000040000067882 */ /* 0x000fe20000000000 */
[----:B-1----:R-:W-:Y:S02]  /*2f50*/  ULEA UR5, UR7, UR4, 0x18 ;  /* 0x0000000407057291 */ /* 0x002fe4000f8ec0ff */
[----:B------:R-:W-:-:S07]  /*2f60*/  ULEA UR6, UR7, UR6, 0x18 ;  /* 0x0000000607067291 */ /* 0x000fce000f8ec0ff */
[----:B------:R-:W1:Y:S02]  /*2f70*/  LDS.U8 R0, [UR5+0x1c] ;  /* 0x00001c05ff007984 */ /* 0x000e640008000000 */
[----:B-1----:R-:W-:-:S13]  /*2f80*/  ISETP.NE.AND P0, PT, R0, RZ, PT ;  /* 0x000000ff0000720c */ /* 0x002fda0003f05270 */
[----:B------:R-:W-:Y:S05]  /*2f90*/  @P0 BRA `(.L_x_56) ;  /* 0x0000000000580947 */ /* 0x000fea0003800000 */
[----:B------:R-:W-:-:S13]  /*2fa0*/  ELECT P0, URZ, PT ;  /* 0x0000000000ff782f */ /* 0x000fda0003800000 */
[----:B------:R-:W-:Y:S05]  /*2fb0*/  @!P0 BRA `(.L_x_57) ;  /* 0x0000000000608947 */ /* 0x000fea0003800000 */
[----:B------:R-:W-:Y:S01]  /*2fc0*/  UMOV UR4, 0x10 ;  /* 0x0000001000047882 */ /* 0x000fe20000000000 */
[----:B------:R-:W-:Y:S01]  /*2fd0*/  HFMA2 R0, -RZ, RZ, 0, 5.9604644775390625e-08 ;  /* 0x00000001ff007431 */ /* 0x000fe200000001ff */
[----:B------:R-:W-:-:S03]  /*2fe0*/  MOV R3, 0xffff ;  /* 0x0000ffff00037802 */ /* 0x000fc60000000f00 */
[----:B------:R-:W-:Y:S04]  /*2ff0*/  DEPBAR.LE SB1, 0x36 ;  /* 0x00009d800000791a */ /* 0x000fe80000000000 */
[----:B------:R-:W1:Y:S02]  /*3000*/  UTCATOMSWS.FIND_AND_SET.ALIGN UP0, UR4, UR4 ;  /* 0x00000004000475e3 */ /* 0x000e640008000800 */
[----:B-1----:R-:W-:Y:S01]  /*3010*/  MOV R4, UR4 ;  /* 0x0000000400047c02 */ /* 0x002fe20008000f00 */
[----:B------:R-:W-:Y:S06]  /*3020*/  BRA.U UP0, `(.L_x_58) ;  /* 0x0000000100187547 */ /* 0x000fec000b800000 */
.L_x_59:
[----:B------:R-:W-:Y:S05]  /*3030*/  NANOSLEEP 0x64 ;  /* 0x000000640000795d */ /* 0x000fea0003800000 */
[----:B------:R-:W-:-:S05]  /*3040*/  UMOV UR4, 0x10 ;  /* 0x0000001000047882 */ /* 0x000fca0000000000 */
[----:B------:R-:W-:Y:S04]  /*3050*/  DEPBAR.LE SB1, 0x36 ;  /* 0x00009d800000791a */ /* 0x000fe80000000000 */
[----:B------:R-:W1:Y:S02]  /*3060*/  UTCATOMSWS.FIND_AND_SET.ALIGN UP0, UR4, UR4 ;  /* 0x00000004000475e3 */ /* 0x000e640008000800 */
[----:B-1----:R-:W-:Y:S01]  /*3070*/  MOV R4, UR4 ;  /* 0x0000000400047c02 */ /* 0x002fe20008000f00 */
[----:B------:R-:W-:Y:S05]  /*3080*/  BRA.U !UP0, `(.L_x_59) ;  /* 0xfffffffd08e87547 */ /* 0x000fea000b83ffff */
.L_x_58:
[-C--:B------:R-:W-:Y:S02]  /*3090*/  SHF.L.U32 R3, R3, R4.reuse, RZ ;  /* 0x0000000403037219 */ /* 0x080fe400000006ff */
[----:B------:R-:W-:Y:S01]  /*30a0*/  SHF.L.U32 R0, R0, R4, RZ ;  /* 0x0000000400007219 */ /* 0x000fe200000006ff */
[----:B------:R-:W-:Y:S02]  /*30b0*/  IMAD.SHL.U32 R4, R4, 0x20, RZ ;  /* 0x0000002004047824 */ /* 0x000fe400078e00ff */
[----:B------:R1:W-:Y:S04]  /*30c0*/  ATOMS.OR RZ, [UR5+0x14], R3 ;  /* 0x00001403ffff798c */ /* 0x0003e8000b000005 */
[----:B------:R1:W-:Y:S04]  /*30d0*/  ATOMS.OR RZ, [UR5+0x18], R0 ;  /* 0x00001800ffff798c */ /* 0x0003e8000b000005 */
[----:B------:R1:W-:Y:S01]  /*30e0*/  STS [UR6+0x140], R4 ;  /* 0x00014004ff007988 */ /* 0x0003e20008000806 */
[----:B------:R-:W-:Y:S05]  /*30f0*/  BRA `(.L_x_57) ;  /* 0x0000000000107947 */ /* 0x000fea0003800000 */
.L_x_56:
[----:B------:R-:W-:Y:S02]  /*3100*/  MOV R0, 0xffffffff ;  /* 0xffffffff00007802 */ /* 0x000fe40000000f00 */
[----:B------:R-:W-:-:S03]  /*3110*/  MOV R4, 0x3140 ;  /* 0x0000314000047802 */ /* 0x000fc60000000f00 */
[----:B------:R1:W-:Y:S04]  /*3120*/  STS [UR6+0x140], R0 ;  /* 0x00014000ff007988 */ /* 0x0003e80008000806 */
[----:B-1---5:R-:W-:Y:S05]  /*3130*/  CALL.REL.NOINC `($__internal_1_$__cuda_sm10x_tcgen05_guardrail_trap_phase_invalid_during_alloc) ;  /* 0x0000009400107944 */ /* 0x022fea0003c00000 */
.L_x_57:
[----:B------:R-:W-:Y:S05]  /*3140*/  WARPSYNC.ALL ;  /* 0x0000000000007948 */ /* 0x000fea0003800000 */
[----:B------:R-:W2:Y:S01]  /*3150*/  S2UR UR4, SR_CgaCtaId ;  /* 0x00000000000479c3 */ /* 0x000ea20000008800 */
[----:B------:R-:W-:Y:S01]  /*3160*/  UMOV UR26, 0x400 ;  /* 0x00000400001a7882 */ /* 0x000fe20000000000 */
[----:B------:R-:W-:-:S06]  /*3170*/  NOP ;  /* 0x0000000000007918 */ /* 0x000fcc0000000000 */
[----:B------:R-:W-:Y:S06]  /*3180*/  BAR.ARV 0x6, 0xa0 ;  /* 0x0182800000007b1d */ /* 0x000fec0000002000 */
[----:B------:R-:W3:Y:S01]  /*3190*/  LDCU UR5, c[0x0][0x38c] ;  /* 0x00007180ff0577ac */ /* 0x000ee20008000800 */
[----:B------:R-:W-:Y:S01]  /*31a0*/  LOP3.LUT R2, R2, 0xffff, RZ, 0xc0, !PT ;  /* 0x0000ffff02027812 */ /* 0x000fe200078ec0ff */
[----:B------:R-:W-:Y:S01]  /*31b0*/  IMAD.MOV.U32 R11, RZ, RZ, 0x1 ;  /* 0x00000001ff0b7424 */ /* 0x000fe200078e00ff */
[----:B------:R-:W-:Y:S01]  /*31c0*/  CS2R R8, SRZ ;  /* 0x0000000000087805 */ /* 0x000fe2000001ff00 */
[----:B------:R-:W4:Y:S01]  /*31d0*/  LDCU UR7, c[0x0][0x38c] ;  /* 0x00007180ff0777ac */ /* 0x000f220008000800 */
[----:B------:R-:W-:Y:S01]  /*31e0*/  R2UR UR27, R2 ;  /* 0x00000000021b72ca */ /* 0x000fe200000e0000 */
[----:B------:R-:W-:Y:S01]  /*31f0*/  IMAD.MOV.U32 R10, RZ, RZ, RZ ;  /* 0x000000ffff0a7224 */ /* 0x000fe200078e00ff */
[----:B------:R-:W-:Y:S01]  /*3200*/  UMOV UR30, URZ ;  /* 0x000000ff001e7c82 */ /* 0x000fe20008000000 */
[----:B------:R-:W-:Y:S01]  /*3210*/  UMOV UR24, URZ ;  /* 0x000000ff00187c82 */ /* 0x000fe20008000000 */
[----:B--2---:R-:W-:Y:S01]  /*3220*/  ULEA UR26, UR4, UR26, 0x18 ;  /* 0x0000001a041a7291 */ /* 0x004fe2000f8ec0ff */
[----:B------:R-:W-:Y:S01]  /*3230*/  UMOV UR38, 0x0 ;  /* 0x0000000000267882 */ /* 0x000fe20000000000 */
[----:B------:R-:W-:-:S02]  /*3240*/  UMOV UR39, 0x4400910 ;  /* 0x0440091000277882 */ /* 0x000fc40000000000 */
[----:B------:R-:W-:Y:S02]  /*3250*/  UIADD3 UR4, UPT, UPT, UR26, 0x8800, URZ ;  /* 0x000088001a047890 */ /* 0x000fe4000fffe0ff */
[----:B------:R-:W-:Y:S02]  /*3260*/  UIADD3 UR6, UPT, UPT, UR26, 0x10800, URZ ;  /* 0x000108001a067890 */ /* 0x000fe4000fffe0ff */
[----:B---3--:R-:W-:Y:S01]  /*3270*/  UIADD3 UR5, UPT, UPT, UR5, 0x1f, URZ ;  /* 0x0000001f05057890 */ /* 0x008fe2000fffe0ff */
[----:B-1----:R-:W1:Y:S01]  /*3280*/  LDS R0, [UR26+0x140] ;  /* 0x0001401aff007984 */ /* 0x002e620008000800 */
[----:B------:R-:W-:Y:S01]  /*3290*/  UMOV UR36, 0x0 ;  /* 0x0000000000247882 */ /* 0x000fe20000000000 */
[----:B------:R-:W-:Y:S01]  /*32a0*/  UMOV UR37, 0x4400910 ;  /* 0x0440091000257882 */ /* 0x000fe20000000000 */
[----:B------:R-:W-:Y:S02]  /*32b0*/  USHF.R.S32.HI UR40, URZ, 0x1f, UR5 ;  /* 0x0000001fff287899 */ /* 0x000fe40008011405 */
[----:B----4-:R-:W-:-:S02]  /*32c0*/  UISETP.GE.AND UP4, UPT, UR7, 0x1, UPT ;  /* 0x000000010700788c */ /* 0x010fc4000bf86270 */
[----:B------:R-:W-:Y:S02]  /*32d0*/  ULEA.HI UR40, UR40, UR5, URZ, 0x5 ;  /* 0x0000000528287291 */ /* 0x000fe4000f8f28ff */
[----:B------:R-:W-:Y:S02]  /*32e0*/  USHF.R.U32.HI UR5, URZ, 0x4, UR4 ;  /* 0x00000004ff057899 */ /* 0x000fe40008011604 */
[----:B------:R-:W-:Y:S02]  /*32f0*/  USHF.R.S32.HI UR40, URZ, 0x5, UR40 ;  /* 0x00000005ff287899 */ /* 0x000fe40008011428 */
[----:B------:R-:W-:Y:S02]  /*3300*/  USHF.R.U32.HI UR4, URZ, 0x4, UR6 ;  /* 0x00000004ff047899 */ /* 0x000fe40008011606 */
[----:B------:R-:W-:Y:S02]  /*3310*/  UISETP.LT.AND UP0, UPT, UR40, 0x1, UPT ;  /* 0x000000012800788c */ /* 0x000fe4000bf01270 */
[----:B------:R-:W-:-:S02]  /*3320*/  ULOP3.LUT UR5, UR5, 0x3fff, URZ, 0xc0, !UPT ;  /* 0x00003fff05057892 */ /* 0x000fc4000f8ec0ff */
[----:B------:R-:W-:Y:S02]  /*3330*/  ULOP3.LUT UR4, UR4, 0x3fff, URZ, 0xc0, !UPT ;  /* 0x00003fff04047892 */ /* 0x000fe4000f8ec0ff */
[----:B------:R-:W-:Y:S02]  /*3340*/  USEL UR41, UR40, 0x1, !UP0 ;  /* 0x0000000128297887 */ /* 0x000fe4000c000000 */
[----:B------:R-:W-:Y:S02]  /*3350*/  ULOP3.LUT UR28, UR5, 0x10000, URZ, 0xfc, !UPT ;  /* 0x00010000051c7892 */ /* 0x000fe4000f8efcff */
[----:B------:R-:W-:Y:S02]  /*3360*/  ULOP3.LUT UR29, UR4, 0x10000, URZ, 0xfc, !UPT ;  /* 0x00010000041d7892 */ /* 0x000fe4000f8efcff */
[----:B------:R-:W-:Y:S01]  /*3370*/  UIADD3 UR41, UPT, UPT, -UR41, URZ, URZ ;  /* 0x000000ff29297290 */ /* 0x000fe2000fffe1ff */
[----:B------:R-:W-:Y:S01]  /*3380*/  UMOV UR34, 0x0 ;  /* 0x0000000000227882 */ /* 0x000fe20000000000 */
[----:B------:R-:W-:Y:S01]  /*3390*/  UMOV UR35, 0x4400910 ;  /* 0x0440091000237882 */ /* 0x000fe20000000000 */
[----:B------:R-:W-:Y:S01]  /*33a0*/  UMOV UR32, 0x0 ;  /* 0x0000000000207882 */ /* 0x000fe20000000000 */
[----:B------:R-:W-:Y:S01]  /*33b0*/  UMOV UR33, 0x4400910 ;  /* 0x0440091000217882 */ /* 0x000fe20000000000 */
[----:B-1----:R-:W-:-:S15]  /*33c0*/  R2UR UR42, R0 ;  /* 0x00000000002a72ca */ /* 0x002fde00000e0000 */
.L_x_66:
[----:B------:R-:W-:Y:S02]  /*33d0*/  LEA R0, R10, UR26, 0x3 ;  /* 0x0000001a0a007c11 */ /* 0x000fe4000f8e18ff */
[----:B------:R-:W-:Y:S02]  /*33e0*/  SHF.L.U32 R5, R9, 0x1f, RZ ;  /* 0x0000001f09057819 */ /* 0x000fe400000006ff */
[----:B------:R-:W-:Y:S01]  /*33f0*/  PLOP3.LUT P0, PT, PT, PT, UP4, 0x80, 0x8 ;  /* 0x000000000008781c */ /* 0x000fe20003f0f048 */
[----:B------:R-:W-:Y:S01]  /*3400*/  VIADD R3, R0, 0xa0 ;  /* 0x000000a000037836 */ /* 0x000fe20000000000 */
[----:B-1----:R-:W1:Y:S02]  /*3410*/  SYNCS.PHASECHK.TRANS64.TRYWAIT P1, [R0+URZ+0x90], R5 ;  /* 0x00009005000075a7 */ /* 0x002e6400080211ff */
[----:B-1-3--:R-:W-:Y:S09]  /*3420*/  @!P1 BRA `(.L_x_60) ;  /* 0x0000008400a49947 */ /* 0x00aff20003800000 */
.L_x_189:
[----:B------:R-:W-:Y:S01]  /*3430*/  LEA R4, R10, UR26, 0x4 ;  /* 0x0000001a0a047c11 */ /* 0x000fe2000f8e20ff */
[----:B------:R-:W-:Y:S01]  /*3440*/  @UP4 ULEA UR4, UR24, UR26, 0x3 ;  /* 0x0000001a18044291 */ /* 0x000fe2000f8e18ff */
[----:B------:R-:W-:Y:S01]  /*3450*/  PLOP3.LUT P2, PT, PT, PT, PT, 0x80, 0x8 ;  /* 0x000000000008781c */ /* 0x000fe20003f4f070 */
[----:B------:R-:W-:Y:S01]  /*3460*/  ULEA UR31, UR30, UR26, 0x3 ;  /* 0x0000001a1e1f7291 */ /* 0x000fe2000f8e18ff */
[----:B------:R-:W-:Y:S02]  /*3470*/  PRMT R3, RZ, 0x654, R3 ;  /* 0x00000654ff037816 */ /* 0x000fe40000000003 */
[----:B-1----:R-:W1:Y:S01]  /*3480*/  LDS.128 R4, [R4+0x120] ;  /* 0x0001200004047984 */ /* 0x002e620000000c00 */
[----:B------:R-:W-:Y:S02]  /*3490*/  @P0 SHF.L.U32 R2, R8, 0x1f, RZ ;  /* 0x0000001f08020819 */ /* 0x000fe400000006ff */
[----:B------:R-:W-:Y:S01]  /*34a0*/  SHF.L.U32 R0, R11, 0x1f, RZ ;  /* 0x0000001f0b007819 */ /* 0x000fe200000006ff */
[----:B------:R-:W-:Y:S01]  /*34b0*/  @!PT LDS RZ, [RZ] ;  /* 0x00000000fffff984 */ /* 0x000fe20000000800 */
[----:B------:R-:W-:Y:S01]  /*34c0*/  @!PT LDS RZ, [RZ] ;  /* 0x00000000fffff984 */ /* 0x000fe20000000800 */
[----:B------:R-:W-:Y:S01]  /*34d0*/  @!PT LDS RZ, [RZ] ;  /* 0x00000000fffff984 */ /* 0x000fe20000000800 */
[----:B------:R-:W-:Y:S01]  /*34e0*/  @!PT LDS RZ, [RZ] ;  /* 0x00000000fffff984 */ /* 0x000fe20000000800 */
[----:B------:R2:W-:Y:S06]  /*34f0*/  MEMBAR.ALL.CTA ;  /* 0x0000000000007992 */ /* 0x0005ec0000008000 */
[----:B--2---:R-:W2:Y:S02]  /*3500*/  FENCE.VIEW.ASYNC.S ;  /* 0x00000000000073c6 */ /* 0x004ea40000000000 */
[----:B--2---:R2:W-:Y:S01]  /*3510*/  SYNCS.ARRIVE.TRANS64.RED.A1T0 RZ, [R3+URZ], RZ ;  /* 0x000000ff03ff79a7 */ /* 0x0045e200081004ff */
[----:B------:R2:W3:Y:S01]  /*3520*/  @P0 SYNCS.PHASECHK.TRANS64.TRYWAIT P2, [UR4], R2 ;  /* 0x00000002ff0005a7 */ /* 0x0004e20008041104 */
[----:B------:R-:W-:Y:S01]  /*3530*/  ULEA.HI UR4, UR30, UR30, URZ, 0x1 ;  /* 0x0000001e1e047291 */ /* 0x000fe2000f8f08ff */
[----:B-1----:R-:W-:-:S03]  /*3540*/  LOP3.LUT P1, RZ, R6, 0x1, RZ, 0xc0, !PT ;  /* 0x0000000106ff7812 */ /* 0x002fc6000782c0ff */
[----:B------:R-:W-:Y:S02]  /*3550*/  USHF.L.U32 UR11, UR4, 0x7, URZ ;  /* 0x00000007040b7899 */ /* 0x000fe400080006ff */
[----:B------:R-:W-:Y:S02]  /*3560*/  ULOP3.LUT UR4, UR4, 0xffe, URZ, 0xc0, !UPT ;  /* 0x00000ffe04047892 */ /* 0x000fe4000f8ec0ff */
[----:B------:R-:W-:Y:S02]  /*3570*/  ULOP3.LUT UR11, UR11, 0xffffff00, URZ, 0xc0, !UPT ;  /* 0xffffff000b0b7892 */ /* 0x000fe4000f8ec0ff */
[----:B------:R-:W-:Y:S02]  /*3580*/  UIADD3 UR4, UPT, UPT, -UR4, UR30, URZ ;  /* 0x0000001e04047290 */ /* 0x000fe4000fffe1ff */
[----:B------:R-:W-:Y:S01]  /*3590*/  UIADD3 UR11, UPT, UPT, UR42, UR11, URZ ;  /* 0x0000000b2a0b7290 */ /* 0x000fe2000fffe0ff */
[----:B------:R-:W1:Y:S03]  /*35a0*/  SYNCS.PHASECHK.TRANS64.TRYWAIT P0, [UR31+0xd0], R0 ;  /* 0x0000d000ff0075a7 */ /* 0x000e66000800111f */
[----:B------:R-:W-:Y:S01]  /*35b0*/  ULEA UR11, UR4, UR11, 0x14 ;  /* 0x0000000b040b7291 */ /* 0x000fe2000f8ea0ff */
[----:B-123--:R-:W-:Y:S11]  /*35c0*/  @!P0 BRA `(.L_x_61) ;  /* 0x0000008400508947 */ /* 0x00eff60003800000 */
.L_x_191:
[----:B------:R-:W-:Y:S01]  /*35d0*/  IADD3 R10, PT, PT, R10, 0x1, RZ ;  /* 0x000000010a0a7810 */ /* 0x000fe20007ffe0ff */
[----:B------:R-:W-:Y:S06]  /*35e0*/  BRA.U !UP4, `(.L_x_62) ;  /* 0x000000010cc07547 */ /* 0x000fec000b800000 */
[----:B------:R-:W-:Y:S01]  /*35f0*/  UPLOP3.LUT UP2, UPT, UPT, UPT, UPT, 0x40, 0x4 ;  /* 0x000000000004789c */ /* 0x000fe20003f4e870 */
[----:B------:R-:W-:Y:S01]  /*3600*/  UMOV UR23, UR41 ;  /* 0x0000002900177c82 */ /* 0x000fe20008000000 */
[----:B------:R-:W-:Y:S01]  /*3610*/  UMOV UR22, UR40 ;  /* 0x0000002800167c82 */ /* 0x000fe20008000000 */
[----:B------:R-:W-:-:S08]  /*3620*/  UMOV UR10, UR24 ;  /* 0x00000018000a7c82 */ /* 0x000fd00008000000 */
.L_x_65:
[----:B------:R-:W-:Y:S02]  /*3630*/  UIADD3 UR23, UPT, UPT, UR23, 0x1, URZ ;  /* 0x0000000117177890 */ /* 0x000fe4000fffe0ff */
[----:B--2---:R-:W-:Y:S02]  /*3640*/  ULEA UR5, UR10, UR26, 0x3 ;  /* 0x0000001a0a057291 */ /* 0x004fe4000f8e18ff */
[----:B------:R-:W-:Y:S01]  /*3650*/  UISETP.NE.AND UP3, UPT, UR23, URZ, UPT ;  /* 0x000000ff1700728c */ /* 0x000fe2000bf65270 */
[----:B---3--:R-:W-:Y:S10]  /*3660*/  @P2 BRA `(.L_x_63) ;  /* 0x00000000000c2947 */ /* 0x008ff40003800000 */
[----:B-1----:R-:W-:Y:S04]  /*3670*/  SHF.L.U32 R3, R8, 0x1f, RZ ;  /* 0x0000001f08037819 */ /* 0x002fe800000006ff */
[----:B------:R-:W1:Y:S02]  /*3680*/  SYNCS.PHASECHK.TRANS64.TRYWAIT P0, [UR5], R3 ;  /* 0x00000003ff0075a7 */ /* 0x000e640008001105 */
[----:B-1----:R-:W-:Y:S05]  /*3690*/  @!P0 BRA `(.L_x_64) ;  /* 0x0000008400348947 */ /* 0x002fea0003800000 */
.L_x_63:
[----:B------:R-:W-:Y:S01]  /*36a0*/  UISETP.NE.AND UP0, UPT, UR22, 0x1, UPT ;  /* 0x000000011600788c */ /* 0x000fe2000bf05270 */
[----:B------:R-:W-:Y:S01]  /*36b0*/  PLOP3.LUT P2, PT, PT, PT, PT, 0x80, 0x8 ;  /* 0x000000000008781c */ /* 0x000fe20003f4f070 */
[----:B------:R-:W-:Y:S02]  /*36c0*/  UIADD3 UR4, UPT, UPT, UR10, 0x1, URZ ;  /* 0x000000010a047890 */ /* 0x000fe4000fffe0ff */
[----:B------:R-:W-:Y:S02]  /*36d0*/  UIADD3 UR25, UPT, UPT, UR5, 0x20, URZ ;  /* 0x0000002005197890 */ /* 0x000fe4000fffe0ff */
[----:B------:R-:W-:Y:S01]  /*36e0*/  UISETP.NE.AND UP1, UPT, UR4, 0x4, UPT ;  /* 0x000000040400788c */ /* 0x000fe2000bf25270 */
[----:B------:R-:W-:Y:S01]  /*36f0*/  PLOP3.LUT P0, PT, PT, PT, UP0, 0x80, 0x8 ;  /* 0x000000000008781c */ /* 0x000fe20003f0f008 */
[----:B------:R-:W-:Y:S02]  /*3700*/  UIADD3 UR22, UPT, UPT, UR22, -0x1, URZ ;  /* 0xffffffff16167890 */ /* 0x000fe4000fffe0ff */
[----:B------:R-:W-:Y:S02]  /*3710*/  USEL UR6, URZ, 0x1, UP1 ;  /* 0x00000001ff067887 */ /* 0x000fe40008800000 */
[----:B------:R-:W-:Y:S01]  /*3720*/  USEL UR24, UR4, URZ, UP1 ;  /* 0x000000ff04187287 */ /* 0x000fe20008800000 */
[----:B------:R-:W-:Y:S01]  /*3730*/  UMOV UR7, 0x40004040 ;  /* 0x4000404000077882 */ /* 0x000fe20000000000 */
[----:B------:R-:W-:Y:S02]  /*3740*/  UMOV UR5, 0x40004040 ;  /* 0x4000404000057882 */ /* 0x000fe40000000000 */
[----:B------:R-:W-:Y:S01]  /*3750*/  @UP0 ULEA UR4, UR24, UR26, 0x3 ;  /* 0x0000001a18040291 */ /* 0x000fe2000f8e18ff */
[----:B------:R-:W-:Y:S01]  /*3760*/  LOP3.LUT R8, R8, UR6, RZ, 0x3c, !PT ;  /* 0x0000000608087c12 */ /* 0x000fe2000f8e3cff */
[----:B------:R-:W-:Y:S01]  /*3770*/  ULEA UR6, UR10, UR29, 0xb ;  /* 0x0000001d0a067291 */ /* 0x000fe2000f8e58ff */
[----:B------:R-:W-:Y:S02]  /*3780*/  UMOV UR21, 0x40004040 ;  /* 0x4000404000157882 */ /* 0x000fe40000000000 */
[----:B-1----:R-:W-:Y:S01]  /*3790*/  @P0 SHF.L.U32 R0, R8, 0x1f, RZ ;  /* 0x0000001f08000819 */ /* 0x002fe200000006ff */
[----:B------:R-:W-:Y:S02]  /*37a0*/  UIADD3 UR20, UPT, UPT, UR6, 0x2, URZ ;  /* 0x0000000206147890 */ /* 0x000fe4000fffe0ff */
[----:B------:R-:W-:Y:S01]  /*37b0*/  UIADD3 UR16, UPT, UPT, UR6, 0x4, URZ ;  /* 0x0000000406107890 */ /* 0x000fe2000fffe0ff */
[----:B------:R2:W3:Y:S01]  /*37c0*/  @P0 SYNCS.PHASECHK.TRANS64.TRYWAIT P2, [UR4], R0 ;  /* 0x00000000ff0005a7 */ /* 0x0004e20008041104 */
[----:B------:R-:W-:Y:S02]  /*37d0*/  ULEA UR4, UR10, UR28, 0x9 ;  /* 0x0000001c0a047291 */ /* 0x000fe4000f8e48ff */
[----:B------:R-:W-:Y:S02]  /*37e0*/  UIADD3 UR12, UPT, UPT, UR6, 0x6, URZ ;  /* 0x00000006060c7890 */ /* 0x000fe4000fffe0ff */
[----:B------:R-:W-:Y:S02]  /*37f0*/  UIADD3 UR18, UPT, UPT, UR4, 0x2, URZ ;  /* 0x0000000204127890 */ /* 0x000fe4000fffe0ff */
[----:B------:R-:W-:Y:S02]  /*3800*/  UIADD3 UR14, UPT, UPT, UR4, 0x4, URZ ;  /* 0x00000004040e7890 */ /* 0x000fe4000fffe0ff */
[----:B------:R-:W-:Y:S01]  /*3810*/  UIADD3 UR8, UPT, UPT, UR4, 0x6, URZ ;  /* 0x0000000604087890 */ /* 0x000fe2000fffe0ff */
[----:B------:R2:W-:Y:S01]  /*3820*/  UTCHMMA gdesc[UR4], gdesc[UR6], tmem[UR11], tmem[UR38], idesc[UR39], UP2 ;  /* 0x00ff2606040075ea */ /* 0x0005e2000900000b */
[----:B------:R-:W-:Y:S01]  /*3830*/  UPLOP3.LUT UP2, UPT, UPT, UPT, UPT, 0x80, 0x8 ;  /* 0x000000000008789c */ /* 0x000fe20003f4f070 */
[----:B------:R-:W-:Y:S01]  /*3840*/  UMOV UR19, 0x40004040 ;  /* 0x4000404000137882 */ /* 0x000fe20000000000 */
[----:B------:R-:W-:Y:S01]  /*3850*/  UMOV UR17, 0x40004040 ;  /* 0x4000404000117882 */ /* 0x000fe20000000000 */
[----:B------:R2:W-:Y:S01]  /*3860*/  UTCHMMA gdesc[UR18], gdesc[UR20], tmem[UR11], tmem[UR36], idesc[UR37], UPT ;  /* 0x00ff2414120075ea */ /* 0x0005e2000b80000b */
[----:B------:R-:W-:Y:S01]  /*3870*/  UMOV UR15, 0x40004040 ;  /* 0x40004040000f7882 */ /* 0x000fe20000000000 */
[----:B------:R-:W-:Y:S01]  /*3880*/  UMOV UR13, 0x40004040 ;  /* 0x40004040000d7882 */ /* 0x000fe20000000000 */
[----:B------:R-:W-:Y:S01]  /*3890*/  UMOV UR9, 0x40004040 ;  /* 0x4000404000097882 */ /* 0x000fe20000000000 */
[----:B------:R2:W-:Y:S01]  /*38a0*/  UTCHMMA gdesc[UR14], gdesc[UR16], tmem[UR11], tmem[UR34], idesc[UR35], UPT ;  /* 0x00ff22100e0075ea */ /* 0x0005e2000b80000b */
[----:B------:R2:W-:Y:S01]  /*38b0*/  UTCHMMA gdesc[UR8], gdesc[UR12], tmem[UR11], tmem[UR32], idesc[UR33], UPT ;  /* 0x00ff200c080075ea */ /* 0x0005e2000b80000b */
[----:B------:R2:W-:Y:S01]  /*38c0*/  UTCBAR.MULTICAST [UR25], URZ, UR27 ;  /* 0x000000ff190073e9 */ /* 0x0005e2000800081b */
[----:B------:R-:W-:Y:S01]  /*38d0*/  UMOV UR10, UR24 ;  /* 0x00000018000a7c82 */ /* 0x000fe20008000000 */
[----:B------:R-:W-:Y:S05]  /*38e0*/  BRA.U UP3, `(.L_x_65) ;  /* 0xfffffffd03507547 */ /* 0x000fea000b83ffff */
.L_x_62:
[----:B--2---:R-:W-:Y:S01]  /*38f0*/  UIADD3 UR4, UPT, UPT, UR30, 0x1, URZ ;  /* 0x000000011e047890 */ /* 0x004fe2000fffe0ff */
[C---:B------:R-:W-:Y:S01]  /*3900*/  ISETP.NE.AND P0, PT, R10.reuse, 0x2, PT ;  /* 0x000000020a00780c */ /* 0x040fe20003f05270 */
[----:B------:R-:W-:Y:S02]  /*3910*/  UIADD3 UR5, UPT, UPT, UR31, 0xb0, URZ ;  /* 0x000000b01f057890 */ /* 0x000fe4000fffe0ff */
[----:B------:R-:W-:Y:S01]  /*3920*/  UISETP.NE.AND UP0, UPT, UR4, 0x4, UPT ;  /* 0x000000040400788c */ /* 0x000fe2000bf05270 */
[----:B-1----:R-:W-:Y:S02]  /*3930*/  SEL R0, RZ, 0x1, P0 ;  /* 0x00000001ff007807 */ /* 0x002fe40000000000 */
[----:B------:R-:W-:Y:S01]  /*3940*/  SEL R10, R10, RZ, P0 ;  /* 0x000000ff0a0a7207 */ /* 0x000fe20000000000 */
[----:B------:R-:W-:Y:S01]  /*3950*/  USEL UR6, URZ, 0x1, UP0 ;  /* 0x00000001ff067887 */ /* 0x000fe20008000000 */
[----:B------:R-:W-:Y:S01]  /*3960*/  LOP3.LUT R9, R9, R0, RZ, 0x3c, !PT ;  /* 0x0000000009097212 */ /* 0x000fe200078e3cff */
[----:B------:R-:W-:Y:S01]  /*3970*/  USEL UR30, UR4, URZ, UP0 ;  /* 0x000000ff041e7287 */ /* 0x000fe20008000000 */
[----:B------:R1:W-:Y:S03]  /*3980*/  UTCBAR [UR5], URZ ;  /* 0x000000ff050073e9 */ /* 0x0003e600080000ff */
[----:B------:R-:W-:Y:S01]  /*3990*/  LOP3.LUT R11, R11, UR6, RZ, 0x3c, !PT ;  /* 0x000000060b0b7c12 */ /* 0x000fe2000f8e3cff */
[----:B------:R-:W-:Y:S07]  /*39a0*/  @P1 BRA `(.L_x_66) ;  /* 0xfffffff800881947 */ /* 0x000fee000383ffff */
[----:B------:R-:W2:Y:S01]  /*39b0*/  S2UR UR8, SR_CgaCtaId ;  /* 0x00000000000879c3 */ /* 0x000ea20000008800 */
[----:B------:R-:W-:Y:S01]  /*39c0*/  ELECT P0, URZ, PT ;  /* 0x0000000000ff782f */ /* 0x000fe20003800000 */
[----:B------:R-:W-:Y:S01]  /*39d0*/  IMAD.MOV.U32 R0, RZ, RZ, 0x1 ;  /* 0x00000001ff007424 */ /* 0x000fe200078e00ff */
[----:B------:R-:W-:Y:S01]  /*39e0*/  UIADD3 UR26, UPT, UPT, UR26, 0xd0, URZ ;  /* 0x000000d01a1a7890 */ /* 0x000fe2000fffe0ff */
[----:B------:R-:W-:Y:S01]  /*39f0*/  SHF.L.U32 R3, R11, 0x1f, RZ ;  /* 0x0000001f0b037819 */ /* 0x000fe200000006ff */
[----:B------:R-:W-:-:S03]  /*3a00*/  UMOV UR4, 0x40 ;  /* 0x0000004000047882 */ /* 0x000fc60000000000 */
[----:B------:R-:W-:Y:S01]  /*3a10*/  UVIRTCOUNT.DEALLOC.SMPOOL 0x80 ;  /* 0x000000800000784c */ /* 0x000fe20000000000 */
[----:B--2---:R-:W-:Y:S02]  /*3a20*/  ULEA UR8, UR8, UR4, 0x18 ;  /* 0x0000000408087291 */ /* 0x004fe4000f8ec0ff */
[----:B------:R-:W-:-:S07]  /*3a30*/  ULEA UR4, UR30, UR26, 0x3 ;  /* 0x0000001a1e047291 */ /* 0x000fce000f8e18ff */
[----:B------:R2:W-:Y:S02]  /*3a40*/  @P0 STS.U8 [UR8+0x1c], R0 ;  /* 0x00001c00ff000988 */ /* 0x0005e40008000008 */
[----:B------:R-:W4:Y:S02]  /*3a50*/  SYNCS.PHASECHK.TRANS64.TRYWAIT P0, [UR4], R3 ;  /* 0x00000003ff0075a7 */ /* 0x000f240008001104 */
[----:B--2-4-:R-:W-:Y:S05]  /*3a60*/  @!P0 BRA `(.L_x_67) ;  /* 0x0000008000588947 */ /* 0x014fea0003800000 */
.L_x_194:
[----:B------:R-:W-:-:S04]  /*3a70*/  UIADD3 UR4, UPT, UPT, UR30, 0x1, URZ ;  /* 0x000000011e047890 */ /* 0x000fc8000fffe0ff */
[----:B------:R-:W-:-:S04]  /*3a80*/  UISETP.NE.AND UP0, UPT, UR4, 0x4, UPT ;  /* 0x000000040400788c */ /* 0x000fc8000bf05270 */
[----:B------:R-:W-:Y:S02]  /*3a90*/  USEL UR6, URZ, 0x1, UP0 ;  /* 0x00000001ff067887 */ /* 0x000fe40008000000 */
[----:B------:R-:W-:-:S04]  /*3aa0*/  USEL UR4, UR4, URZ, UP0 ;  /* 0x000000ff04047287 */ /* 0x000fc80008000000 */
[----:B-1----:R-:W-:Y:S01]  /*3ab0*/  ULEA UR5, UR4, UR26, 0x3 ;  /* 0x0000001a04057291 */ /* 0x002fe2000f8e18ff */
[----:B------:R-:W-:-:S04]  /*3ac0*/  LOP3.LUT R2, R11, UR6, RZ, 0x3c, !PT ;  /* 0x000000060b027c12 */ /* 0x000fc8000f8e3cff */
[----:B--2---:R-:W-:-:S04]  /*3ad0*/  SHF.L.U32 R3, R2, 0x1f, RZ ;  /* 0x0000001f02037819 */ /* 0x004fc800000006ff */
[----:B------:R-:W1:Y:S02]  /*3ae0*/  SYNCS.PHASECHK.TRANS64.TRYWAIT P0, [UR5], R3 ;  /* 0x00000003ff0075a7 */ /* 0x000e640008001105 */
[----:B-1----:R-:W-:Y:S05]  /*3af0*/  @!P0 BRA `(.L_x_68) ;  /* 0x00000080004c8947 */ /* 0x002fea0003800000 */
.L_x_196:
        /* <DEDUP_REMOVED lines=9> */
.L_x_198:
[----:B------:R-:W-:-:S04]  /*3b90*/  UIADD3 UR4, UPT, UPT, UR4, 0x1, URZ ;  /* 0x0000000104047890 */ /* 0x000fc8000fffe0ff */
[----:B------:R-:W-:-:S04]  /*3ba0*/  UISETP.NE.AND UP0, UPT, UR4, 0x4, UPT ;  /* 0x000000040400788c */ /* 0x000fc8000bf05270 */
[----:B------:R-:W-:Y:S02]  /*3bb0*/  USEL UR5, URZ, 0x1, UP0 ;  /* 0x00000001ff057887 */ /* 0x000fe40008000000 */
[----:B------:R-:W-:-:S04]  /*3bc0*/  USEL UR4, UR4, URZ, UP0 ;  /* 0x000000ff04047287 */ /* 0x000fc80008000000 */
[----:B------:R-:W-:Y:S01]  /*3bd0*/  ULEA UR4, UR4, UR26, 0x3 ;  /* 0x0000001a04047291 */ /* 0x000fe2000f8e18ff */
[----:B-1----:R-:W-:-:S04]  /*3be0*/  LOP3.LUT R3, R2, UR5, RZ, 0x3c, !PT ;  /* 0x0000000502037c12 */ /* 0x002fc8000f8e3cff */
[----:B------:R-:W-:-:S04]  /*3bf0*/  SHF.L.U32 R3, R3, 0x1f, RZ ;  /* 0x0000001f03037819 */ /* 0x000fc800000006ff */
[----:B------:R-:W1:Y:S02]  /*3c00*/  SYNCS.PHASECHK.TRANS64.TRYWAIT P0, [UR4], R3 ;  /* 0x00000003ff0075a7 */ /* 0x000e640008001104 */
[----:B-1----:R-:W-:Y:S05]  /*3c10*/  @!P0 BRA `(.L_x_70) ;  /* 0x0000008000348947 */ /* 0x002fea0003800000 */
.L_x_200:
[----:B------:R-:W-:Y:S01]  /*3c20*/  NOP ;  /* 0x0000000000007918 */ /* 0x000fe20000000000 */
[----:B-1----:R-:W1:Y:S01]  /*3c30*/  LDS R0, [UR8+0x14] ;  /* 0x00001408ff007984 */ /* 0x002e620008000800 */
[----:B------:R-:W-:Y:S01]  /*3c40*/  ULOP3.LUT UR4, UR42, 0xffff, URZ, 0xc0, !UPT ;  /* 0x0000ffff2a047892 */ /* 0x000fe2000f8ec0ff */
[----:B------:R-:W-:Y:S01]  /*3c50*/  UMOV UR5, 0xffff ;  /* 0x0000ffff00057882 */ /* 0x000fe20000000000 */
[----:B------:R-:W-:Y:S02]  /*3c60*/  UMOV UR6, 0x1 ;  /* 0x0000000100067882 */ /* 0x000fe40000000000 */
[----:B------:R-:W-:-:S04]  /*3c70*/  USHF.R.U32.HI UR4, URZ, 0x5, UR4 ;  /* 0x00000005ff047899 */ /* 0x000fc80008011604 */
[----:B------:R-:W-:Y:S02]  /*3c80*/  USHF.L.U32 UR5, UR5, UR4, URZ ;  /* 0x0000000405057299 */ /* 0x000fe400080006ff */
[----:B------:R-:W-:-:S04]  /*3c90*/  USHF.L.U32 UR4, UR6, UR4, URZ ;  /* 0x0000000406047299 */ /* 0x000fc800080006ff */
[----:B-1----:R-:W-:-:S04]  /*3ca0*/  LOP3.LUT R0, R0, UR5, RZ, 0xc0, !PT ;  /* 0x0000000500007c12 */ /* 0x002fc8000f8ec0ff */
[----:B------:R-:W-:-:S13]  /*3cb0*/  ISETP.NE.AND P0, PT, R0, UR5, PT ;  /* 0x0000000500007c0c */ /* 0x000fda000bf05270 */
[----:B------:R-:W-:Y:S05]  /*3cc0*/  @P0 BRA `(.L_x_71) ;  /* 0x0000000000580947 */ /* 0x000fea0003800000 */
[----:B------:R-:W1:Y:S02]  /*3cd0*/  LDS R0, [UR8+0x18] ;  /* 0x00001808ff007984 */ /* 0x000e640008000800 */
[----:B-1----:R-:W-:-:S04]  /*3ce0*/  LOP3.LUT R0, R0, UR4, RZ, 0xc0, !PT ;  /* 0x0000000400007c12 */ /* 0x002fc8000f8ec0ff */
[----:B------:R-:W-:-:S13]  /*3cf0*/  ISETP.NE.AND P0, PT, R0, UR4, PT ;  /* 0x0000000400007c0c */ /* 0x000fda000bf05270 */
[----:B------:R-:W-:Y:S05]  /*3d00*/  @P0 BRA `(.L_x_72) ;  /* 0x00000000003c0947 */ /* 0x000fea0003800000 */
[----:B------:R-:W1:Y:S01]  /*3d10*/  S2R R2, SR_LANEID ;  /* 0x0000000000027919 */ /* 0x000e620000000000 */
[----:B------:R-:W-:Y:S01]  /*3d20*/  ULOP3.LUT UR5, URZ, UR5, URZ, 0x33, !UPT ;  /* 0x00000005ff057292 */ /* 0x000fe2000f8e33ff */
[----:B------:R-:W-:Y:S01]  /*3d30*/  LOP3.LUT R4, RZ, UR4, RZ, 0x33, !PT ;  /* 0x00000004ff047c12 */ /* 0x000fe2000f8e33ff */
[----:B------:R-:W-:Y:S02]  /*3d40*/  VOTEU.ANY UR4, UPT, PT ;  /* 0x0000000000047886 */ /* 0x000fe400038e0100 */
[----:B------:R-:W-:Y:S01]  /*3d50*/  UFLO.U32 UR4, UR4 ;  /* 0x00000004000472bd */ /* 0x000fe200080e0000 */
[----:B------:R-:W2:Y:S01]  /*3d60*/  REDUX UR6, R4 ;  /* 0x00000000040673c4 */ /* 0x000ea20000000000 */
[----:B------:R-:W-:-:S06]  /*3d70*/  IMAD.U32 R0, RZ, RZ, UR5 ;  /* 0x00000005ff007e24 */ /* 0x000fcc000f8e00ff */
[----:B------:R4:W-:Y:S01]  /*3d80*/  UTCATOMSWS.AND URZ, UR5 ;  /* 0x0000000500ff79e3 */ /* 0x0009e20008000000 */
[----:B------:R-:W3:Y:S01]  /*3d90*/  REDUX UR7, R0 ;  /* 0x00000000000773c4 */ /* 0x000ee20000000000 */
[----:B-1----:R-:W-:Y:S01]  /*3da0*/  ISETP.EQ.U32.AND P0, PT, R2, UR4, PT ;  /* 0x0000000402007c0c */ /* 0x002fe2000bf02070 */
[----:B--2---:R-:W-:Y:S01]  /*3db0*/  IMAD.U32 R2, RZ, RZ, UR6 ;  /* 0x00000006ff027e24 */ /* 0x004fe2000f8e00ff */
[----:B---3--:R-:W-:-:S11]  /*3dc0*/  MOV R3, UR7 ;  /* 0x0000000700037c02 */ /* 0x008fd60008000f00 */
[----:B------:R4:W-:Y:S04]  /*3dd0*/  @P0 ATOMS.AND RZ, [UR8+0x14], R3 ;  /* 0x00001403ffff098c */ /* 0x0009e8000a800008 */
[----:B------:R4:W-:Y:S01]  /*3de0*/  @P0 ATOMS.AND RZ, [UR8+0x18], R2 ;  /* 0x00001802ffff098c */ /* 0x0009e2000a800008 */
[----:B------:R-:W-:Y:S05]  /*3df0*/  BRA `(.L_x_73) ;  /* 0x0000000000147947 */ /* 0x000fea0003800000 */
.L_x_72:
[----:B------:R-:W-:Y:S02]  /*3e00*/  MOV R2, 0x3e20 ;  /* 0x00003e2000027802 */ /* 0x000fe40000000f00 */
[----:B---3-5:R-:W-:Y:S05]  /*3e10*/  CALL.REL.NOINC `($__internal_0_$__cuda_sm10x_tcgen05_guardrail_trap_col_being_dealloced_not_returned_by_alloc) ;  /* 0x0000008400cc7944 */ /* 0x028fea0003c00000 */
[----:B------:R-:W-:Y:S05]  /*3e20*/  BRA `(.L_x_73) ;  /* 0x0000000000087947 */ /* 0x000fea0003800000 */
.L_x_71:
[----:B------:R-:W-:Y:S02]  /*3e30*/  MOV R2, 0x3e50 ;  /* 0x00003e5000027802 */ /* 0x000fe40000000f00 */
[----:B---3-5:R-:W-:Y:S05]  /*3e40*/  CALL.REL.NOINC `($__internal_2_$__cuda_sm10x_tcgen05_guardrail_trap_unallocated_columns_being_dealloced) ;  /* 0x0000008400d87944 */ /* 0x028fea0003c00000 */
.L_x_73:
[----:B------:R-:W-:Y:S01]  /*3e50*/  NOP ;  /* 0x0000000000007918 */ /* 0x000fe20000000000 */
[----:B----4-:R-:W-:Y:S05]  /*3e60*/  EXIT ;  /* 0x000000000000794d */ /* 0x010fea0003800000 */
.L_x_55:
[----:B------:R-:W-:-:S09]  /*3e70*/  UISETP.NE.OR UP0, UPT, UR17, 0x3, !UP3 ;  /* 0x000000031100788c */ /* 0x000fd2000df05670 */
[----:B------:R-:W-:Y:S05]  /*3e80*/  BRA.U UP0, `(.L_x_74) ;  /* 0x0000001500d87547 */ /* 0x000fea000b800000 */
[----:B------:R-:W1:Y:S01]  /*3e90*/  S2UR UR10, SR_CgaCtaId ;  /* 0x00000000000a79c3 */ /* 0x000e620000008800 */
[----:B------:R-:W2:Y:S01]  /*3ea0*/  LDCU UR46, c[0x0][0x370] ;  /* 0x00006e00ff2e77ac */ /* 0x000ea20008000800 */
[----:B------:R-:W-:Y:S01]  /*3eb0*/  HFMA2 R14, -RZ, RZ, 0, 0 ;  /* 0x00000000ff0e7431 */ /* 0x000fe200000001ff */
[----:B------:R-:W-:Y:S01]  /*3ec0*/  MOV R13, RZ ;  /* 0x000000ff000d7202 */ /* 0x000fe20000000f00 */
[----:B------:R-:W-:Y:S01]  /*3ed0*/  HFMA2 R7, -RZ, RZ, 0, 0.0078125 ;  /* 0x00002000ff077431 */ /* 0x000fe200000001ff */
[----:B------:R-:W2:Y:S03]  /*3ee0*/  LDCU.128 UR48, c[0x0][0xb10] ;  /* 0x00016200ff3077ac */ /* 0x000ea60008000c00 */
[----:B------:R-:W3:Y:S01]  /*3ef0*/  LDC.64 R16, c[0x0][0x348] ;  /* 0x0000d200ff107b82 */ /* 0x000ee20000000a00 */
[----:B------:R-:W4:Y:S01]  /*3f00*/  LDCU UR39, c[0x0][0x374] ;  /* 0x00006e80ff2777ac */ /* 0x000f220008000800 */
[----:B------:R-:W1:Y:S06]  /*3f10*/  LDCU UR15, c[0x0][0xb0c] ;  /* 0x00016180ff0f77ac */ /* 0x000e6c0008000800 */
[----:B------:R-:W3:Y:S01]  /*3f20*/  LDC.64 R2, c[0x0][0x888] ;  /* 0x00022200ff027b82 */ /* 0x000ee20000000a00 */
[----:B------:R-:W3:Y:S01]  /*3f30*/  LDCU UR54, c[0x0][0xb20] ;  /* 0x00016400ff3677ac */ /* 0x000ee20008000800 */
[----:B------:R-:W3:Y:S06]  /*3f40*/  LDCU UR4, c[0x0][0xb30] ;  /* 0x00016600ff0477ac */ /* 0x000eec0008000800 */
[----:B------:R-:W3:Y:S01]  /*3f50*/  LDC.64 R4, c[0x0][0x890] ;  /* 0x00022400ff047b82 */ /* 0x000ee20000000a00 */
[----:B------:R-:W-:Y:S01]  /*3f60*/  UMOV UR21, 0x400 ;  /* 0x0000040000157882 */ /* 0x000fe20000000000 */
[----:B--2---:R-:W-:-:S02]  /*3f70*/  UIMAD.WIDE.U32 UR6, UR46, UR48, URZ ;  /* 0x000000302e0672a5 */ /* 0x004fc4000f8e00ff */
[----:B----4-:R-:W-:Y:S02]  /*3f80*/  UIMAD.WIDE.U32 UR8, UR39, UR51, URZ ;  /* 0x00000033270872a5 */ /* 0x010fe4000f8e00ff */
[----:B-1----:R-:W-:Y:S02]  /*3f90*/  ULEA UR21, UR10, UR21, 0x18 ;  /* 0x000000150a157291 */ /* 0x002fe4000f8ec0ff */
[----:B------:R-:W-:Y:S02]  /*3fa0*/  UPLOP3.LUT UP1, UPT, UPT, UPT, UPT, 0x40, 0x4 ;  /* 0x000000000004789c */ /* 0x000fe40003f2e870 */
[----:B------:R-:W-:Y:S02]  /*3fb0*/  UIADD3 UR41, UPT, UPT, UR21, 0x40, URZ ;  /* 0x0000004015297890 */ /* 0x000fe4000fffe0ff */
[----:B------:R-:W-:Y:S02]  /*3fc0*/  UIADD3 UR33, UPT, UPT, UR21, 0x48, URZ ;  /* 0x0000004815217890 */ /* 0x000fe4000fffe0ff */
[----:B------:R-:W-:-:S02]  /*3fd0*/  UIADD3 UR25, UPT, UPT, UR21, 0x50, URZ ;  /* 0x0000005015197890 */ /* 0x000fc4000fffe0ff */
[----:B------:R-:W-:Y:S01]  /*3fe0*/  UIADD3 UR17, UPT, UPT, UR21, 0x58, URZ ;  /* 0x0000005815117890 */ /* 0x000fe2000fffe0ff */
[----:B------:R-:W-:Y:S01]  /*3ff0*/  UMOV UR6, UR7 ;  /* 0x0000000700067c82 */ /* 0x000fe20008000000 */
[----:B------:R-:W-:Y:S01]  /*4000*/  UMOV UR47, UR9 ;  /* 0x00000009002f7c82 */ /* 0x000fe20008000000 */
[----:B------:R-:W-:Y:S02]  /*4010*/  UISETP.GE.AND UP0, UPT, UR45, 0x1, UPT ;  /* 0x000000012d00788c */ /* 0x000fe4000bf06270 */
[----:B------:R-:W-:Y:S01]  /*4020*/  UISETP.NE.AND UP4, UPT, UR45, 0x1, UPT ;  /* 0x000000012d00788c */ /* 0x000fe2000bf85270 */
[----:B------:R-:W1:Y:S01]  /*4030*/  LDCU.64 UR22, c[0x0][0xb28] ;  /* 0x00016500ff1677ac */ /* 0x000e620008000a00 */
[----:B------:R-:W-:Y:S02]  /*4040*/  UISETP.NE.AND UP6, UPT, UR15, 0x1, UPT ;  /* 0x000000010f00788c */ /* 0x000fe4000bfc5270 */
[----:B------:R-:W-:Y:S02]  /*4050*/  UISETP.NE.AND UP5, UPT, UR50, 0x1, UPT ;  /* 0x000000013200788c */ /* 0x000fe4000bfa5270 */
[----:B------:R-:W-:-:S02]  /*4060*/  USHF.R.U32.HI UR52, URZ, UR49, UR6 ;  /* 0x00000031ff347299 */ /* 0x000fc40008011606 */
[----:B------:R-:W-:Y:S02]  /*4070*/  UPRMT UR37, UR10, 0x654, UR41 ;  /* 0x000006540a257896 */ /* 0x000fe40008000029 */
[----:B------:R-:W-:Y:S02]  /*4080*/  UPRMT UR31, UR10, 0x654, UR33 ;  /* 0x000006540a1f7896 */ /* 0x000fe40008000021 */
[----:B------:R-:W-:Y:S02]  /*4090*/  UPRMT UR30, UR10, 0x654, UR25 ;  /* 0x000006540a1e7896 */ /* 0x000fe40008000019 */
[----:B------:R-:W-:Y:S02]  /*40a0*/  UPRMT UR29, UR10, 0x654, UR17 ;  /* 0x000006540a1d7896 */ /* 0x000fe40008000011 */
[----:B---3--:R-:W-:Y:S02]  /*40b0*/  USHF.R.U32.HI UR47, URZ, UR54, UR47 ;  /* 0x00000036ff2f7299 */ /* 0x008fe4000801162f */
[----:B------:R-:W-:-:S11]  /*40c0*/  UISETP.NE.AND UP3, UPT, UR4, 0x1, UPT ;  /* 0x000000010400788c */ /* 0x000fd6000bf65270 */
.L_x_89:
[C---:B------:R-:W-:Y:S02]  /*40d0*/  LEA R12, R14.reuse, UR21, 0x3 ;  /* 0x000000150e0c7c11 */ /* 0x040fe4000f8e18ff */
[----:B------:R-:W-:Y:S02]  /*40e0*/  SHF.L.U32 R9, R13, 0x1f, RZ ;  /* 0x0000001f0d097819 */ /* 0x000fe400000006ff */
[----:B------:R-:W-:Y:S02]  /*40f0*/  LEA R10, R14, UR21, 0x4 ;  /* 0x000000150e0a7c11 */ /* 0x000fe4000f8e20ff */
[----:B--2---:R-:W2:Y:S02]  /*4100*/  SYNCS.PHASECHK.TRANS64.TRYWAIT P0, [R12+URZ+0x90], R9 ;  /* 0x000090090c0075a7 */ /* 0x004ea400080011ff */
[----:B--2---:R-:W-:Y:S05]  /*4110*/  @!P0 BRA `(.L_x_75) ;  /* 0x0000007c000c8947 */ /* 0x004fea0003800000 */
.L_x_201:
[----:B--2---:R-:W2:Y:S01]  /*4120*/  LDS.128 R8, [R10+0x120] ;  /* 0x000120000a087984 */ /* 0x004ea20000000c00 */
[----:B------:R-:W-:Y:S01]  /*4130*/  UISETP.GE.AND UP0, UPT, UR45, 0x1, UPT ;  /* 0x000000012d00788c */ /* 0x000fe2000bf06270 */
[----:B------:R-:W-:Y:S01]  /*4140*/  @!PT LDS RZ, [RZ] ;  /* 0x00000000fffff984 */ /* 0x000fe20000000800 */
[----:B------:R-:W-:Y:S01]  /*4150*/  @!PT LDS RZ, [RZ] ;  /* 0x00000000fffff984 */ /* 0x000fe20000000800 */
[----:B------:R-:W-:Y:S01]  /*4160*/  @!PT LDS RZ, [RZ] ;  /* 0x00000000fffff984 */ /* 0x000fe20000000800 */
[----:B------:R-:W-:Y:S01]  /*4170*/  @!PT LDS RZ, [RZ] ;  /* 0x00000000fffff984 */ /* 0x000fe20000000800 */
[----:B------:R3:W-:Y:S06]  /*4180*/  MEMBAR.ALL.CTA ;  /* 0x0000000000007992 */ /* 0x0007ec0000008000 */
[----:B---3--:R-:W3:Y:S01]  /*4190*/  FENCE.VIEW.ASYNC.S ;  /* 0x00000000000073c6 */ /* 0x008ee20000000000 */
[----:B--2---:R-:W-:Y:S11]  /*41a0*/  LOP3.LUT P0, RZ, R10, 0x1, RZ, 0xc0, !PT ;  /* 0x000000010aff7812 */ /* 0x004ff6000780c0ff */
[----:B------:R-:W-:Y:S02]  /*41b0*/  @!UPT UIADD3 URZ, UPT, UPT, URZ, URZ, URZ ;  /* 0x000000fffffff290 */ /* 0x000fe4000fffe0ff */
[----:B---3--:R-:W-:Y:S01]  /*41c0*/  VOTEU.ANY UP2, P0 ;  /* 0x0000000000ff7886 */ /* 0x008fe20000040100 */
[----:B------:R-:W-:Y:S11]  /*41d0*/  PLOP3.LUT P0, PT, PT, PT, UP2, 0x80, 0x8 ;  /* 0x000000000008781c */ /* 0x000ff60003f0f028 */
[----:B------:R-:W-:Y:S02]  /*41e0*/  @!UPT UIADD3 URZ, UPT, UPT, URZ, URZ, URZ ;  /* 0x000000fffffff290 */ /* 0x000fe4000fffe0ff */
[----:B------:R-:W-:Y:S02]  /*41f0*/  @P0 SHF.R.U32.HI R0, RZ, 0x10, R9 ;  /* 0x00000010ff000819 */ /* 0x000fe40000011609 */
[----:B------:R-:W-:Y:S02]  /*4200*/  @P0 MOV R6, R8 ;  /* 0x0000000800060202 */ /* 0x000fe40000000f00 */
[----:B------:R-:W-:Y:S01]  /*4210*/  @P0 R2UR UR4, R0 ;  /* 0x00000000000402ca */ /* 0x000fe200000e0000 */
[----:B------:R-:W-:Y:S01]  /*4220*/  VIADD R0, R12, 0xa0 ;  /* 0x000000a00c007836 */ /* 0x000fe20000000000 */
[----:B------:R-:W-:Y:S02]  /*4230*/  @P0 LOP3.LUT R8, R9, 0xffff, RZ, 0xc0, !PT ;  /* 0x0000ffff09080812 */ /* 0x000fe400078ec0ff */
[----:B------:R-:W-:Y:S02]  /*4240*/  @P0 R2UR UR6, R6 ;  /* 0x00000000060602ca */ /* 0x000fe400000e0000 */
[----:B------:R-:W-:Y:S02]  /*4250*/  PRMT R0, RZ, 0x654, R0 ;  /* 0x00000654ff007816 */ /* 0x000fe40000000000 */
[----:B------:R-:W-:Y:S02]  /*4260*/  @P0 R2UR UR5, R8 ;  /* 0x00000000080502ca */ /* 0x000fe400000e0000 */
[----:B------:R2:W-:Y:S03]  /*4270*/  SYNCS.ARRIVE.TRANS64.RED.A1T0 RZ, [R0+URZ], RZ ;  /* 0x000000ff00ff79a7 */ /* 0x0005e600081004ff */
[----:B------:R-:W-:Y:S04]  /*4280*/  @UP2 UMOV UR38, UR4 ;  /* 0x0000000400262c82 */ /* 0x000fe80008000000 */
[----:B------:R-:W-:Y:S04]  /*4290*/  @UP2 UMOV UR14, UR6 ;  /* 0x00000006000e2c82 */ /* 0x000fe80008000000 */
[----:B------:R-:W-:Y:S01]  /*42a0*/  @UP2 UMOV UR13, UR5 ;  /* 0x00000005000d2c82 */ /* 0x000fe20008000000 */
[----:B------:R-:W-:Y:S05]  /*42b0*/  BRA.U !UP0, `(.L_x_76) ;  /* 0x0000000108a47547 */ /* 0x000fea000b800000 */
[----:B------:R-:W-:Y:S02]  /*42c0*/  UIMAD.WIDE.U32 UR18, UR13, UR51, URZ ;  /* 0x000000330d1272a5 */ /* 0x000fe4000f8e00ff */
[----:B------:R-:W-:Y:S02]  /*42d0*/  UIMAD.WIDE.U32 UR26, UR14, UR48, URZ ;  /* 0x000000300e1a72a5 */ /* 0x000fe4000f8e00ff */
[----:B------:R-:W-:Y:S02]  /*42e0*/  USEL UR4, UR39, UR47, !UP5 ;  /* 0x0000002f27047287 */ /* 0x000fe4000e800000 */
[----:B------:R-:W-:Y:S02]  /*42f0*/  USEL UR7, UR46, UR52, !UP6 ;  /* 0x000000342e077287 */ /* 0x000fe4000f000000 */
[----:B-1----:R-:W-:Y:S02]  /*4300*/  UIMAD.WIDE.U32 UR8, UR4, UR22, URZ ;  /* 0x00000016040872a5 */ /* 0x002fe4000f8e00ff */
[----:B------:R-:W-:Y:S01]  /*4310*/  UIMAD.WIDE.U32 UR10, UR7, UR22, URZ ;  /* 0x00000016070a72a5 */ /* 0x000fe2000f8e00ff */
[----:B------:R-:W-:Y:S02]  /*4320*/  UMOV UR5, UR19 ;  /* 0x0000001300057c82 */ /* 0x000fe40008000000 */
[----:B------:R-:W-:Y:S03]  /*4330*/  USHF.R.U32.HI UR6, URZ, UR54, UR5 ;  /* 0x00000036ff067299 */ /* 0x000fe60008011605 */
[----:B------:R-:W-:Y:S01]  /*4340*/  UMOV UR5, UR27 ;  /* 0x0000001b00057c82 */ /* 0x000fe20008000000 */
[----:B------:R-:W-:Y:S02]  /*4350*/  USEL UR6, UR13, UR6, !UP5 ;  /* 0x000000060d067287 */ /* 0x000fe4000e800000 */
[----:B------:R-:W-:Y:S03]  /*4360*/  USHF.R.U32.HI UR12, URZ, UR49, UR5 ;  /* 0x00000031ff0c7299 */ /* 0x000fe60008011605 */
[----:B------:R-:W-:Y:S02]  /*4370*/  UMOV UR5, UR9 ;  /* 0x0000000900057c82 */ /* 0x000fe40008000000 */
[----:B------:R-:W-:Y:S03]  /*4380*/  @UP4 USHF.R.U32.HI UR4, URZ, UR23, UR5 ;  /* 0x00000017ff044299 */ /* 0x000fe60008011605 */
[----:B------:R-:W-:Y:S01]  /*4390*/  UMOV UR5, UR11 ;  /* 0x0000000b00057c82 */ /* 0x000fe20008000000 */
[----:B------:R-:W-:Y:S02]  /*43a0*/  UIMAD UR4, UR45, UR4, URZ ;  /* 0x000000042d0472a4 */ /* 0x000fe4000f8e02ff */
[----:B------:R-:W-:Y:S02]  /*43b0*/  @UP4 USHF.R.U32.HI UR7, URZ, UR23, UR5 ;  /* 0x00000017ff074299 */ /* 0x000fe40008011605 */
[----:B------:R-:W-:Y:S02]  /*43c0*/  UIMAD.WIDE.U32 UR10, UR6, UR22, URZ ;  /* 0x00000016060a72a5 */ /* 0x000fe4000f8e00ff */
[----:B------:R-:W-:Y:S02]  /*43d0*/  USEL UR5, UR14, UR12, !UP6 ;  /* 0x0000000c0e057287 */ /* 0x000fe4000f000000 */
[----:B------:R-:W-:Y:S02]  /*43e0*/  UIMAD UR8, UR45, UR7, URZ ;  /* 0x000000072d0872a4 */ /* 0x000fe4000f8e02ff */
[----:B------:R-:W-:Y:S03]  /*43f0*/  UISETP.GE.AND UP0, UPT, UR6, UR4, UPT ;  /* 0x000000040600728c */ /* 0x000fe6000bf06270 */
[----:B------:R-:W-:Y:S01]  /*4400*/  UMOV UR4, UR11 ;  /* 0x0000000b00047c82 */ /* 0x000fe20008000000 */
[----:B------:R-:W-:Y:S02]  /*4410*/  UISETP.GE.OR UP0, UPT, UR5, UR8, UP0 ;  /* 0x000000080500728c */ /* 0x000fe40008706670 */
[----:B------:R-:W-:Y:S02]  /*4420*/  USHF.R.U32.HI UR4, URZ, UR23, UR4 ;  /* 0x00000017ff047299 */ /* 0x000fe40008011604 */
[----:B------:R-:W-:Y:S02]  /*4430*/  UIMAD.WIDE.U32 UR8, UR5, UR22, URZ ;  /* 0x00000016050872a5 */ /* 0x000fe4000f8e00ff */
[----:B------:R-:W-:Y:S04]  /*4440*/  USEL UR10, UR6, UR4, !UP4 ;  /* 0x00000004060a7287 */ /* 0x000fe8000e000000 */
[----:B------:R-:W-:Y:S01]  /*4450*/  UIADD3 UR11, UPT, UPT, -UR10, URZ, URZ ;  /* 0x000000ff0a0b7290 */ /* 0x000fe2000fffe1ff */
[----:B------:R-:W-:Y:S02]  /*4460*/  @!UP0 UMOV UR4, UR9 ;  /* 0x0000000900048c82 */ /* 0x000fe40008000000 */
[----:B------:R-:W-:Y:S02]  /*4470*/  @!UP0 USHF.R.U32.HI UR4, URZ, UR23, UR4 ;  /* 0x00000017ff048299 */ /* 0x000fe40008011604 */
[----:B------:R-:W-:Y:S02]  /*4480*/  UIMAD UR8, UR45, UR11, UR6 ;  /* 0x0000000b2d0872a4 */ /* 0x000fe4000f8e0206 */
[----:B------:R-:W-:Y:S04]  /*4490*/  @!UP0 USEL UR4, UR5, UR4, !UP4 ;  /* 0x0000000405048287 */ /* 0x000fe8000e000000 */
[----:B------:R-:W-:Y:S02]  /*44a0*/  @!UP0 UIMAD UR7, UR7, UR8, UR4 ;  /* 0x00000008070782a4 */ /* 0x000fe4000f8e0204 */
[----:B------:R-:W-:Y:S02]  /*44b0*/  @!UP0 UIADD3 UR9, UPT, UPT, UR10, -UR4, URZ ;  /* 0x800000040a098290 */ /* 0x000fe4000fffe0ff */
[----:B------:R-:W-:Y:S02]  /*44c0*/  UIADD3 UR8, UPT, UPT, -UR6, URZ, URZ ;  /* 0x000000ff06087290 */ /* 0x000fe4000fffe1ff */
[----:B------:R-:W-:Y:S02]  /*44d0*/  UIADD3 UR4, UPT, UPT, -UR5, URZ, URZ ;  /* 0x000000ff05047290 */ /* 0x000fe4000fffe1ff */
[----:B------:R-:W-:Y:S03]  /*44e0*/  @!UP0 UIMAD UR6, UR9, UR45, UR5 ;  /* 0x0000002d090682a4 */ /* 0x000fe6000f8e0205 */
[----:B------:R-:W-:Y:S01]  /*44f0*/  @!UP0 UMOV UR5, UR7 ;  /* 0x0000000700058c82 */ /* 0x000fe20008000000 */
[----:B------:R-:W-:Y:S02]  /*4500*/  UIMAD UR7, UR15, UR4, UR14 ;  /* 0x000000040f0772a4 */ /* 0x000fe4000f8e020e */
[----:B------:R-:W-:Y:S02]  /*4510*/  UIMAD UR4, UR50, UR8, UR13 ;  /* 0x00000008320472a4 */ /* 0x000fe4000f8e020d */
[----:B------:R-:W-:Y:S02]  /*4520*/  UIMAD UR14, UR5, UR15, UR7 ;  /* 0x0000000f050e72a4 */ /* 0x000fe4000f8e0207 */
[----:B------:R-:W-:Y:S11]  /*4530*/  UIMAD UR13, UR6, UR50, UR4 ;  /* 0x00000032060d72a4 */ /* 0x000ff6000f8e0204 */
[----:B------:R-:W-:Y:S01]  /*4540*/  @!UPT UIADD3 URZ, UPT, UPT, URZ, URZ, URZ ;  /* 0x000000fffffff290 */ /* 0x000fe2000fffe0ff */
.L_x_76:
[----:B------:R-:W3:Y:S01]  /*4550*/  @!UP3 LDCU.128 UR8, c[0x0][0xb10] ;  /* 0x00016200ff08b7ac */ /* 0x000ee20008000c00 */
[----:B------:R-:W-:Y:S01]  /*4560*/  IMAD.MOV.U32 R10, RZ, RZ, 0x1 ;  /* 0x00000001ff0a7424 */ /* 0x000fe200078e00ff */
[C---:B------:R-:W-:Y:S02]  /*4570*/  ISETP.NE.U32.AND P1, PT, R4.reuse, RZ, PT ;  /* 0x000000ff0400720c */ /* 0x040fe40003f25070 */
[----:B------:R-:W-:Y:S02]  /*4580*/  ISETP.NE.U32.AND P0, PT, R4, RZ, PT ;  /* 0x000000ff0400720c */ /* 0x000fe40003f05070 */
[C---:B------:R-:W-:Y:S01]  /*4590*/  ISETP.NE.AND.EX P1, PT, R5.reuse, RZ, PT, P1 ;  /* 0x000000ff0500720c */ /* 0x040fe20003f25310 */
[----:B------:R-:W4:Y:S01]  /*45a0*/  @!UP3 LDCU UR5, c[0x0][0xb0c] ;  /* 0x00016180ff05b7ac */ /* 0x000f220008000800 */
[----:B------:R-:W-:Y:S02]  /*45b0*/  ISETP.NE.AND.EX P0, PT, R5, RZ, PT, P0 ;  /* 0x000000ff0500720c */ /* 0x000fe40003f05300 */
[----:B------:R-:W-:Y:S01]  /*45c0*/  SHF.L.U32 R10, R10, 0x1f, RZ ;  /* 0x0000001f0a0a7819 */ /* 0x000fe200000006ff */
[----:B------:R-:W-:Y:S02]  /*45d0*/  USHF.L.U32 UR43, UR16, 0x6, URZ ;  /* 0x00000006102b7899 */ /* 0x000fe400080006ff */
[----:B------:R-:W-:Y:S02]  /*45e0*/  USHF.L.U32 UR42, UR20, 0x8, URZ ;  /* 0x00000008142a7899 */ /* 0x000fe400080006ff */
[----:B---3--:R-:W-:Y:S07]  /*45f0*/  UIMAD.WIDE.U32 UR6, UR14, UR8, URZ ;  /* 0x000000080e0672a5 */ /* 0x008fee000f8e00ff */
[----:B------:R-:W-:Y:S01]  /*4600*/  @!UP3 UMOV UR4, UR7 ;  /* 0x000000070004bc82 */ /* 0x000fe20008000000 */
[----:B----4-:R-:W-:Y:S02]  /*4610*/  @!UP3 UISETP.NE.AND UP0, UPT, UR5, 0x1, UPT ;  /* 0x000000010500b88c */ /* 0x010fe4000bf05270 */
[----:B------:R-:W-:Y:S02]  /*4620*/  @!UP3 USHF.R.U32.HI UR4, URZ, UR9, UR4 ;  /* 0x00000009ff04b299 */ /* 0x000fe40008011604 */
[----:B------:R-:W-:Y:S02]  /*4630*/  UIMAD.WIDE.U32 UR6, UR13, UR11, URZ ;  /* 0x0000000b0d0672a5 */ /* 0x000fe4000f8e00ff */
[----:B------:R-:W-:Y:S02]  /*4640*/  @!UP3 USEL UR8, UR14, UR4, !UP0 ;  /* 0x000000040e08b287 */ /* 0x000fe4000c000000 */
[----:B------:R-:W-:Y:S03]  /*4650*/  @!UP3 UISETP.NE.AND UP0, UPT, UR10, 0x1, UPT ;  /* 0x000000010a00b88c */ /* 0x000fe6000bf05270 */
[----:B------:R-:W-:Y:S02]  /*4660*/  @!UP3 UMOV UR6, UR7 ;  /* 0x000000070006bc82 */ /* 0x000fe40008000000 */
[----:B------:R-:W3:Y:S02]  /*4670*/  @!UP3 LDCU UR4, c[0x0][0xb20] ;  /* 0x00016400ff04b7ac */ /* 0x000ee40008000800 */
[----:B---3--:R-:W-:Y:S04]  /*4680*/  @!UP3 USHF.R.U32.HI UR6, URZ, UR4, UR6 ;  /* 0x00000004ff06b299 */ /* 0x008fe80008011606 */
[----:B------:R-:W-:Y:S04]  /*4690*/  @!UP3 USEL UR6, UR13, UR6, !UP0 ;  /* 0x000000060d06b287 */ /* 0x000fe8000c000000 */
[----:B------:R-:W-:Y:S02]  /*46a0*/  @!UP3 UIADD3 UR4, UPT, UPT, -UR8, UR6, URZ ;  /* 0x000000060804b290 */ /* 0x000fe4000fffe1ff */
[----:B------:R-:W-:Y:S02]  /*46b0*/  @!UP3 UIADD3 UR6, UPT, UPT, UR8, -UR6, URZ ;  /* 0x800000060806b290 */ /* 0x000fe4000fffe0ff */
[----:B------:R-:W-:Y:S02]  /*46c0*/  @!UP3 UIMAD UR14, UR4, UR5, UR14 ;  /* 0x00000005040eb2a4 */ /* 0x000fe4000f8e020e */
[----:B------:R-:W-:Y:S01]  /*46d0*/  @!UP3 UIMAD UR13, UR6, UR10, UR13 ;  /* 0x0000000a060db2a4 */ /* 0x000fe2000f8e020d */
[----:B------:R-:W-:Y:S11]  /*46e0*/  BRA.U UP1, `(.L_x_77) ;  /* 0x0000000101107547 */ /* 0x000ff6000b800000 */
[----:B--2---:R-:W-:Y:S04]  /*46f0*/  MOV R0, UR53 ;  /* 0x0000003500007c02 */ /* 0x004fe80008000f00 */
[----:B------:R-:W-:Y:S04]  /*4700*/  SHF.L.U32 R9, R0, 0x1f, RZ ;  /* 0x0000001f00097819 */ /* 0x000fe800000006ff */
[----:B------:R-:W2:Y:S02]  /*4710*/  SYNCS.PHASECHK.TRANS64.TRYWAIT P2, [UR21+0x88], R9 ;  /* 0x00008809ff0075a7 */ /* 0x000ea40008041115 */
[----:B--2---:R-:W-:Y:S05]  /*4720*/  @!P2 BRA `(.L_x_78) ;  /* 0x00000074009ca947 */ /* 0x004fea0003800000 */
.L_x_77:
[----:B------:R-:W-:Y:S05]  /*4730*/  @!P1 BRA `(.L_x_79) ;  /* 0x0000000000309947 */ /* 0x000fea0003800000 */
[----:B------:R-:W-:Y:S01]  /*4740*/  ISETP.NE.U32.AND P1, PT, R2, RZ, PT ;  /* 0x000000ff0200720c */ /* 0x000fe20003f25070 */
[----:B------:R-:W3:Y:S01]  /*4750*/  LDCU.64 UR4, c[0x0][0x358] ;  /* 0x00006b00ff0477ac */ /* 0x000ee20008000a00 */
[----:B------:R-:W-:Y:S02]  /*4760*/  IMAD.MOV.U32 R63, RZ, RZ, 0x1 ;  /* 0x00000001ff3f7424 */ /* 0x000fe400078e00ff */
[----:B------:R-:W-:Y:S11]  /*4770*/  ISETP.NE.AND.EX P1, PT, R3, RZ, PT, P1 ;  /* 0x000000ff0300720c */ /* 0x000ff60003f25310 */
[----:B------:R-:W-:Y:S02]  /*4780*/  @!UPT UIADD3 URZ, UPT, UPT, URZ, URZ, URZ ;  /* 0x000000fffffff290 */ /* 0x000fe4000fffe0ff */
[----:B--2---:R-:W2:Y:S01]  /*4790*/  @P1 LDC.64 R8, c[0x0][0x888] ;  /* 0x00022200ff081b82 */ /* 0x004ea20000000a00 */
[----:B------:R-:W-:Y:S04]  /*47a0*/  @P1 IMAD R0, R4, UR36, RZ ;  /* 0x0000002404001c24 */ /* 0x000fe8000f8e02ff */
[----:B--2---:R-:W-:Y:S04]  /*47b0*/  @P1 IMAD.WIDE R8, R0, 0x4, R8 ;  /* 0x0000000400081825 */ /* 0x004fe800078e0208 */
[----:B------:R-:W-:Y:S01]  /*47c0*/  HFMA2 R0, -RZ, RZ, 0, 5.9604644775390625e-08 ;  /* 0x00000001ff007431 */ /* 0x000fe200000001ff */
[----:B---3-5:R3:W5:Y:S04]  /*47d0*/  @P1 LDG.E R27, desc[UR4][R8.64] ;  /* 0x00000004081b1981 */ /* 0x028768000c1e1900 */
[----:B------:R-:W-:Y:S01]  /*47e0*/  @!P1 PRMT R63, R0, 0x7610, R63 ;  /* 0x00007610003f9816 */ /* 0x000fe2000000003f */
[----:B---3--:R-:W4:Y:S06]  /*47f0*/  @!P1 LDC R27, c[0x0][0x880] ;  /* 0x00022000ff1b9b82 */ /* 0x008f2c0000000800 */
.L_x_79:
[----:B----45:R-:W-:Y:S01]  /*4800*/  @!P0 FSETP.EQ.AND P1, PT, R27, RZ, PT ;  /* 0x000000ff1b00820b */ /* 0x030fe20003f22000 */
[----:B------:R-:W-:Y:S01]  /*4810*/  @!UPT UIADD3 URZ, UPT, UPT, URZ, URZ, URZ ;  /* 0x000000fffffff290 */ /* 0x000fe2000fffe0ff */
[----:B------:R-:W-:Y:S11]  /*4820*/  @!P0 BRA `(.L_x_80) ;  /* 0x0000000000188947 */ /* 0x000ff60003800000 */
[----:B------:R-:W-:Y:S02]  /*4830*/  LOP3.LUT P0, RZ, R63, 0xff, RZ, 0xc0, !PT ;  /* 0x000000ff3fff7812 */ /* 0x000fe4000780c0ff */
[----:B------:R-:W-:Y:S04]  /*4840*/  ISETP.NE.U32.AND P1, PT, R2, RZ, PT ;  /* 0x000000ff0200720c */ /* 0x000fe80003f25070 */
[----:B------:R-:W-:Y:S04]  /*4850*/  ISETP.NE.AND.EX P1, PT, R3, RZ, PT, P1 ;  /* 0x000000ff0300720c */ /* 0x000fe80003f25310 */
[----:B------:R-:W-:Y:S03]  /*4860*/  PLOP3.LUT P1, PT, P1, PT, PT, 0x8, 0x80 ;  /* 0x000000000080781c */ /* 0x000fe60000f2e170 */
[----:B------:R-:W-:Y:S11]  /*4870*/  @P0 FSETP.EQ.AND P1, PT, R27, RZ, PT ;  /* 0x000000ff1b00020b */ /* 0x000ff60003f22000 */
[----:B------:R-:W-:Y:S02]  /*4880*/  @!UPT UIADD3 URZ, UPT, UPT, URZ, URZ, URZ ;  /* 0x000000fffffff290 */ /* 0x000fe4000fffe0ff */
.L_x_80:
[----:B------:R-:W3:Y:S01]  /*4890*/  SYNCS.PHASECHK.TRANS64.TRYWAIT P2, [UR21+0x60], R10 ;  /* 0x0000600aff0075a7 */ /* 0x000ee20008041115 */
[----:B------:R-:W-:Y:S04]  /*48a0*/  ELECT P0, URZ, PT ;  /* 0x0000000000ff782f */ /* 0x000fe80003800000 */
[----:B------:R-:W-:Y:S11]  /*48b0*/  PLOP3.LUT P1, PT, P1, P0, PT, 0xf2, 0x2f ;  /* 0x00000000002f781c */ /* 0x000ff60000f21e72 */
[----:B------:R-:W-:Y:S02]  /*48c0*/  @!UPT UIADD3 URZ, UPT, UPT, URZ, URZ, URZ ;  /* 0x000000fffffff290 */ /* 0x000fe4000fffe0ff */
[----:B------:R-:W-:Y:S05]  /*48d0*/  @!P1 IADD3 R6, P0, PT, R16, 0x580, RZ ;  /* 0x0000058010069810 */ /* 0x000fea0007f1e0ff */
[----:B--2---:R-:W-:Y:S01]  /*48e0*/  @!P1 IMAD.X R0, RZ, RZ, R17, P0 ;  /* 0x000000ffff009224 */ /* 0x004fe200000e0611 */
[----:B---3--:R-:W-:Y:S07]  /*48f0*/  @!P2 BRA `(.L_x_81) ;  /* 0x000000740040a947 */ /* 0x008fee0003800000 */
.L_x_204:
[----:B------:R-:W-:Y:S01]  /*4900*/  @!P1 R2UR UR5, R6 ;  /* 0x00000000060592ca */ /* 0x000fe200000e0000 */
[----:B------:R-:W-:Y:S01]  /*4910*/  VOTEU.ALL UP0, P1 ;  /* 0x0000000000ff7886 */ /* 0x000fe20000800000 */
[----:B------:R-:W-:Y:S01]  /*4920*/  @!P1 R2UR UR4, R0 ;  /* 0x00000000000492ca */ /* 0x000fe200000e0000 */
[----:B------:R-:W-:Y:S01]  /*4930*/  @!P1 IMAD.MOV.U32 R0, RZ, RZ, 0x2000 ;  /* 0x00002000ff009424 */ /* 0x000fe200078e00ff */
[----:B------:R-:W-:Y:S01]  /*4940*/  UMOV UR6, 0x0 ;  /* 0x0000000000067882 */ /* 0x000fe20000000000 */
[----:B------:R-:W-:Y:S01]  /*4950*/  UMOV UR7, 0x10000000 ;  /* 0x1000000000077882 */ /* 0x000fe20000000000 */
[----:B------:R-:W-:Y:S01]  /*4960*/  @!UP0 UIADD3 UR40, UPT, UPT, UR21, 0x400, URZ ;  /* 0x0000040015288890 */ /* 0x000fe2000fffe0ff */
[----:B------:R-:W-:Y:S01]  /*4970*/  @!P1 IADD3 R6, P0, PT, R16, 0x580, RZ ;  /* 0x0000058010069810 */ /* 0x000fe20007f1e0ff */
[----:B------:R-:W-:Y:S01]  /*4980*/  VOTEU.ALL UP0, P1 ;  /* 0x0000000000ff7886 */ /* 0x000fe20000800000 */
[----:B------:R-:W-:Y:S04]  /*4990*/  UMOV UR44, UR36 ;  /* 0x00000024002c7c82 */ /* 0x000fe80008000000 */
[----:B------:R-:W-:Y:S02]  /*49a0*/  IMAD.U32 R8, RZ, RZ, UR5 ;  /* 0x00000005ff087e24 */ /* 0x000fe4000f8e00ff */
[----:B--2---:R-:W-:Y:S03]  /*49b0*/  IMAD.U32 R9, RZ, RZ, UR4 ;  /* 0x00000004ff097e24 */ /* 0x004fe6000f8e00ff */
[----:B------:R-:W-:Y:S02]  /*49c0*/  @!P1 R2UR UR4, R8 ;  /* 0x00000000080492ca */ /* 0x000fe400000e0000 */
[----:B------:R-:W-:Y:S11]  /*49d0*/  @!P1 R2UR UR5, R9 ;  /* 0x00000000090592ca */ /* 0x000ff600000e0000 */
[----:B------:R-:W-:Y:S02]  /*49e0*/  @!UPT UIADD3 URZ, UPT, UPT, URZ, URZ, URZ ;  /* 0x000000fffffff290 */ /* 0x000fe4000fffe0ff */
[----:B------:R2:W-:Y:S01]  /*49f0*/  @!UP0 UTMALDG.3D [UR40], [UR4], desc[UR6] ;  /* 0x00000628040085b4 */ /* 0x0005e20008011000 */
[----:B------:R3:W-:Y:S01]  /*4a00*/  @!P1 SYNCS.ARRIVE.TRANS64.RED.A0TR RZ, [UR21+0x40], R0 ;  /* 0x00004000ffff99a7 */ /* 0x0007e20008300415 */
[----:B------:R-:W-:Y:S01]  /*4a10*/  SYNCS.ARRIVE.TRANS64.RED.A1T0 RZ, [UR37], RZ ;  /* 0x000000ffffff79a7 */ /* 0x000fe20008100425 */
[----:B---3--:R-:W-:Y:S01]  /*4a20*/  @!P1 IMAD.X R0, RZ, RZ, R17, P0 ;  /* 0x000000ffff009224 */ /* 0x008fe200000e0611 */
[----:B------:R-:W3:Y:S02]  /*4a30*/  SYNCS.PHASECHK.TRANS64.TRYWAIT P2, [UR21+0x68], R10 ;  /* 0x0000680aff0075a7 */ /* 0x000ee40008041115 */
[----:B--23--:R-:W-:Y:S05]  /*4a40*/  @!P2 BRA `(.L_x_82) ;  /* 0x000000740004a947 */ /* 0x00cfea0003800000 */
.L_x_206:
        /* <DEDUP_REMOVED lines=8> */
[----:B------:R-:W-:Y:S01]  /*4ad0*/  @!UP0 UIADD3 UR32, UPT, UPT, UR21, 0x2400, URZ ;  /* 0x0000240015208890 */ /* 0x000fe2000fffe0ff */
[----:B------:R-:W-:Y:S01]  /*4ae0*/  VOTEU.ALL UP0, P1 ;  /* 0x0000000000ff7886 */ /* 0x000fe20000800000 */
[----:B------:R-:W-:Y:S03]  /*4af0*/  UMOV UR35, UR43 ;  /* 0x0000002b00237c82 */ /* 0x000fe60008000000 */
        /* <DEDUP_REMOVED lines=11> */
.L_x_208:
        /* <DEDUP_REMOVED lines=10> */
[----:B------:R-:W-:Y:S01]  /*4c50*/  UMOV UR27, UR43 ;  /* 0x0000002b001b7c82 */ /* 0x000fe20008000000 */
[----:B------:R-:W-:Y:S02]  /*4c60*/  UMOV UR28, UR36 ;  /* 0x00000024001c7c82 */ /* 0x000fe40008000000 */
        /* <DEDUP_REMOVED lines=11> */
.L_x_210:
[----:B------:R-:W-:Y:S01]  /*4d20*/  @!P1 R2UR UR5, R6 ;  /* 0x00000000060592ca */ /* 0x000fe200000e0000 */
[----:B------:R-:W-:Y:S01]  /*4d30*/  VOTEU.ALL UP0, P1 ;  /* 0x0000000000ff7886 */ /* 0x000fe20000800000 */
[----:B------:R-:W-:Y:S01]  /*4d40*/  @!P1 R2UR UR4, R0 ;  /* 0x00000000000492ca */ /* 0x000fe200000e0000 */
[----:B------:R-:W-:Y:S01]  /*4d50*/  @!P1 IMAD.MOV.U32 R0, RZ, RZ, 0x2000 ;  /* 0x00002000ff009424 */ /* 0x000fe200078e00ff */
[----:B------:R-:W-:Y:S01]  /*4d60*/  UMOV UR6, 0x0 ;  /* 0x0000000000067882 */ /* 0x000fe20000000000 */
[----:B------:R-:W-:Y:S01]  /*4d70*/  UMOV UR7, 0x10000000 ;  /* 0x1000000000077882 */ /* 0x000fe20000000000 */
[----:B------:R-:W-:Y:S01]  /*4d80*/  @!UP0 UIADD3 UR18, UPT, UPT, UR42, 0x60, URZ ;  /* 0x000000602a128890 */ /* 0x000fe2000fffe0ff */
[----:B--2---:R-:W-:Y:S01]  /*4d90*/  SHF.L.U32 R9, RZ, 0x1f, RZ ;  /* 0x0000001fff097819 */ /* 0x004fe200000006ff */
[----:B------:R-:W-:Y:S01]  /*4da0*/  @!UP0 UIADD3 UR16, UPT, UPT, UR21, 0x6400, URZ ;  /* 0x0000640015108890 */ /* 0x000fe2000fffe0ff */
[----:B------:R-:W-:Y:S01]  /*4db0*/  @!P1 IADD3 R8, P0, PT, R16, 0x580, RZ ;  /* 0x0000058010089810 */ /* 0x000fe20007f1e0ff */
[----:B------:R-:W-:Y:S01]  /*4dc0*/  VOTEU.ALL UP0, P1 ;  /* 0x0000000000ff7886 */ /* 0x000fe20000800000 */
[----:B------:R-:W-:Y:S01]  /*4dd0*/  UMOV UR19, UR43 ;  /* 0x0000002b00137c82 */ /* 0x000fe20008000000 */
[----:B------:R-:W-:Y:S01]  /*4de0*/  UMOV UR20, UR36 ;  /* 0x0000002400147c82 */ /* 0x000fe20008000000 */
[----:B------:R-:W-:Y:S02]  /*4df0*/  IMAD.U32 R18, RZ, RZ, UR5 ;  /* 0x00000005ff127e24 */ /* 0x000fe4000f8e00ff */
[----:B------:R-:W-:Y:S02]  /*4e00*/  IMAD.U32 R19, RZ, RZ, UR4 ;  /* 0x00000004ff137e24 */ /* 0x000fe4000f8e00ff */
[----:B------:R-:W-:Y:S01]  /*4e10*/  @!P1 IMAD.X R6, RZ, RZ, R17, P0 ;  /* 0x000000ffff069224 */ /* 0x000fe200000e0611 */
[----:B------:R-:W-:Y:S02]  /*4e20*/  @!P1 R2UR UR4, R18 ;  /* 0x00000000120492ca */ /* 0x000fe400000e0000 */
[----:B------:R-:W-:Y:S11]  /*4e30*/  @!P1 R2UR UR5, R19 ;  /* 0x00000000130592ca */ /* 0x000ff600000e0000 */
[----:B------:R-:W-:Y:S02]  /*4e40*/  @!UPT UIADD3 URZ, UPT, UPT, URZ, URZ, URZ ;  /* 0x000000fffffff290 */ /* 0x000fe4000fffe0ff */
[----:B------:R2:W-:Y:S01]  /*4e50*/  @!UP0 UTMALDG.3D [UR16], [UR4], desc[UR6] ;  /* 0x00000610040085b4 */ /* 0x0005e20008011000 */
[----:B------:R2:W-:Y:S01]  /*4e60*/  @!P1 SYNCS.ARRIVE.TRANS64.RED.A0TR RZ, [UR21+0x58], R0 ;  /* 0x00005800ffff99a7 */ /* 0x0005e20008300415 */
[----:B------:R-:W-:Y:S01]  /*4e70*/  SYNCS.ARRIVE.TRANS64.RED.A1T0 RZ, [UR29], RZ ;  /* 0x000000ffffff79a7 */ /* 0x000fe2000810041d */
[----:B------:R-:W3:Y:S02]  /*4e80*/  SYNCS.PHASECHK.TRANS64.TRYWAIT P2, [UR21+0x60], R9 ;  /* 0x00006009ff0075a7 */ /* 0x000ee40008041115 */
[----:B--23--:R-:W-:Y:S05]  /*4e90*/  @!P2 BRA `(.L_x_85) ;  /* 0x000000700038a947 */ /* 0x00cfea0003800000 */
.L_x_212:
[----:B------:R-:W-:Y:S01]  /*4ea0*/  @!P1 R2UR UR5, R8 ;  /* 0x00000000080592ca */ /* 0x000fe200000e0000 */
[----:B------:R-:W-:Y:S01]  /*4eb0*/  VOTEU.ALL UP0, P1 ;  /* 0x0000000000ff7886 */ /* 0x000fe20000800000 */
[----:B------:R-:W-:Y:S01]  /*4ec0*/  @!P1 R2UR UR4, R6 ;  /* 0x00000000060492ca */ /* 0x000fe200000e0000 */
[----:B--2---:R-:W-:Y:S01]  /*4ed0*/  @!P1 IMAD.MOV.U32 R0, RZ, RZ, 0x2000 ;  /* 0x00002000ff009424 */ /* 0x004fe200078e00ff */
        /* <DEDUP_REMOVED lines=8> */
[----:B------:R-:W-:Y:S01]  /*4f60*/  IMAD.U32 R18, RZ, RZ, UR5 ;  /* 0x00000005ff127e24 */ /* 0x000fe2000f8e00ff */
[----:B------:R-:W-:Y:S01]  /*4f70*/  UMOV UR12, UR36 ;  /* 0x00000024000c7c82 */ /* 0x000fe20008000000 */
        /* <DEDUP_REMOVED lines=10> */
.L_x_214:
        /* <DEDUP_REMOVED lines=24> */
.L_x_216:
[----:B------:R-:W-:Y:S01]  /*51a0*/  @!P1 R2UR UR5, R8 ;  /* 0x00000000080592ca */ /* 0x000fe200000e0000 */
[----:B------:R-:W-:Y:S01]  /*51b0*/  VOTEU.ALL UP0, P1 ;  /* 0x0000000000ff7886 */ /* 0x000fe20000800000 */
[----:B------:R-:W-:Y:S01]  /*51c0*/  @!P1 R2UR UR4, R6 ;  /* 0x00000000060492ca */ /* 0x000fe200000e0000 */
[----:B--2---:R-:W-:Y:S01]  /*51d0*/  @!P1 IMAD.MOV.U32 R0, RZ, RZ, 0x2000 ;  /* 0x00002000ff009424 */ /* 0x004fe200078e00ff */
[----:B------:R-:W-:Y:S01]  /*51e0*/  UMOV UR6, 0x0 ;  /* 0x0000000000067882 */ /* 0x000fe20000000000 */
[----:B------:R-:W-:Y:S01]  /*51f0*/  UMOV UR7, 0x10000000 ;  /* 0x1000000000077882 */ /* 0x000fe20000000000 */
[----:B------:R-:W-:Y:S01]  /*5200*/  @!UP0 UIADD3 UR10, UPT, UPT, UR42, 0xc0, URZ ;  /* 0x000000c02a0a8890 */ /* 0x000fe2000fffe0ff */
[----:B------:R-:W-:Y:S01]  /*5210*/  VIADD R14, R14, 0x1 ;  /* 0x000000010e0e7836 */ /* 0x000fe20000000000 */
[----:B------:R-:W-:Y:S01]  /*5220*/  @!UP0 UIADD3 UR8, UPT, UPT, UR21, 0x4400, URZ ;  /* 0x0000440015088890 */ /* 0x000fe2000fffe0ff */
[----:B------:R-:W-:Y:S01]  /*5230*/  VOTEU.ALL UP0, P1 ;  /* 0x0000000000ff7886 */ /* 0x000fe20000800000 */
[----:B------:R-:W-:Y:S01]  /*5240*/  UMOV UR9, UR25 ;  /* 0x0000001900097c82 */ /* 0x000fe20008000000 */
[----:B------:R-:W-:Y:S02]  /*5250*/  UMOV UR11, UR43 ;  /* 0x0000002b000b7c82 */ /* 0x000fe40008000000 */
[----:B------:R-:W-:Y:S01]  /*5260*/  IMAD.U32 R18, RZ, RZ, UR5 ;  /* 0x00000005ff127e24 */ /* 0x000fe2000f8e00ff */
[----:B------:R-:W-:Y:S01]  /*5270*/  UMOV UR12, UR36 ;  /* 0x00000024000c7c82 */ /* 0x000fe20008000000 */
[----:B------:R-:W-:Y:S03]  /*5280*/  IMAD.U32 R19, RZ, RZ, UR4 ;  /* 0x00000004ff137e24 */ /* 0x000fe6000f8e00ff */
        /* <DEDUP_REMOVED lines=8> */
.L_x_218:
[----:B------:R-:W-:Y:S01]  /*5310*/  @!P1 IADD3 R6, P0, PT, R16, 0x580, RZ ;  /* 0x0000058010069810 */ /* 0x000fe20007f1e0ff */
[----:B------:R-:W-:Y:S01]  /*5320*/  VOTEU.ALL UP0, P1 ;  /* 0x0000000000ff7886 */ /* 0x000fe20000800000 */
[----:B------:R-:W-:Y:S01]  /*5330*/  UMOV UR6, 0x0 ;  /* 0x0000000000067882 */ /* 0x000fe20000000000 */
[----:B------:R-:W-:Y:S01]  /*5340*/  UMOV UR7, 0x10000000 ;  /* 0x1000000000077882 */ /* 0x000fe20000000000 */
[----:B------:R-:W-:Y:S01]  /*5350*/  @!P1 R2UR UR5, R6 ;  /* 0x00000000060592ca */ /* 0x000fe200000e0000 */
[----:B--2---:R-:W-:Y:S01]  /*5360*/  @!P1 IMAD.X R0, RZ, RZ, R17, P0 ;  /* 0x000000ffff009224 */ /* 0x004fe200000e0611 */
[----:B------:R-:W-:Y:S01]  /*5370*/  @!UP0 UIADD3 UR10, UPT, UPT, UR42, 0xe0, URZ ;  /* 0x000000e02a0a8890 */ /* 0x000fe2000fffe0ff */
[----:B------:R-:W-:Y:S01]  /*5380*/  R2UR UR18, R65 ;  /* 0x00000000411272ca */ /* 0x000fe200000e0000 */
[----:B------:R-:W-:Y:S01]  /*5390*/  @!UP0 UIADD3 UR8, UPT, UPT, UR21, 0x6400, URZ ;  /* 0x0000640015088890 */ /* 0x000fe2000fffe0ff */
[----:B------:R-:W-:Y:S01]  /*53a0*/  R2UR UR16, R66 ;  /* 0x00000000421072ca */ /* 0x000fe200000e0000 */
[----:B------:R-:W-:Y:S01]  /*53b0*/  VOTEU.ALL UP0, P1 ;  /* 0x0000000000ff7886 */ /* 0x000fe20000800000 */
[----:B------:R-:W-:Y:S01]  /*53c0*/  @!P1 R2UR UR4, R0 ;  /* 0x00000000000492ca */ /* 0x000fe200000e0000 */
[----:B------:R-:W-:Y:S01]  /*53d0*/  UMOV UR9, UR17 ;  /* 0x0000001100097c82 */ /* 0x000fe20008000000 */
[----:B------:R-:W-:Y:S01]  /*53e0*/  UMOV UR11, UR43 ;  /* 0x0000002b000b7c82 */ /* 0x000fe20008000000 */
[----:B------:R-:W-:Y:S01]  /*53f0*/  UMOV UR12, UR36 ;  /* 0x00000024000c7c82 */ /* 0x000fe20008000000 */
[C---:B------:R-:W-:Y:S01]  /*5400*/  ISETP.NE.AND P0, PT, R14.reuse, 0x2, PT ;  /* 0x000000020e00780c */ /* 0x040fe20003f05270 */
[----:B------:R-:W-:Y:S01]  /*5410*/  UPLOP3.LUT UP1, UPT, UPT, UPT, UPT, 0x80, 0x8 ;  /* 0x000000000008789c */ /* 0x000fe20003f2f070 */
[----:B------:R-:W-:Y:S01]  /*5420*/  IMAD.U32 R8, RZ, RZ, UR5 ;  /* 0x00000005ff087e24 */ /* 0x000fe2000f8e00ff */
[----:B------:R-:W-:Y:S01]  /*5430*/  UMOV UR36, UR38 ;  /* 0x0000002600247c82 */ /* 0x000fe20008000000 */
[----:B------:R-:W-:Y:S01]  /*5440*/  SEL R0, RZ, 0x1, P0 ;  /* 0x00000001ff007807 */ /* 0x000fe20000000000 */
[----:B------:R-:W-:Y:S01]  /*5450*/  UIADD3 UR20, UPT, UPT, UR13, UR18, URZ ;  /* 0x000000120d147290 */ /* 0x000fe2000fffe0ff */
[----:B------:R-:W-:Y:S01]  /*5460*/  SEL R14, R14, RZ, P0 ;  /* 0x000000ff0e0e7207 */ /* 0x000fe20000000000 */
[----:B------:R-:W-:Y:S01]  /*5470*/  UIADD3 UR16, UPT, UPT, UR14, UR16, URZ ;  /* 0x000000100e107290 */ /* 0x000fe2000fffe0ff */
[----:B------:R-:W-:Y:S01]  /*5480*/  LOP3.LUT R13, R13, R0, RZ, 0x3c, !PT ;  /* 0x000000000d0d7212 */ /* 0x000fe200078e3cff */
[----:B------:R-:W-:Y:S01]  /*5490*/  IMAD.U32 R9, RZ, RZ, UR4 ;  /* 0x00000004ff097e24 */ /* 0x000fe2000f8e00ff */
[----:B------:R-:W-:Y:S04]  /*54a0*/  @!P1 R2UR UR4, R8 ;  /* 0x00000000080492ca */ /* 0x000fe800000e0000 */
[----:B------:R-:W-:Y:S11]  /*54b0*/  @!P1 R2UR UR5, R9 ;  /* 0x00000000090592ca */ /* 0x000ff600000e0000 */
[----:B------:R-:W-:Y:S02]  /*54c0*/  @!UPT UIADD3 URZ, UPT, UPT, URZ, URZ, URZ ;  /* 0x000000fffffff290 */ /* 0x000fe4000fffe0ff */
[----:B------:R2:W-:Y:S01]  /*54d0*/  @!UP0 UTMALDG.3D [UR8], [UR4], desc[UR6] ;  /* 0x00000608040085b4 */ /* 0x0005e20008011000 */
[----:B------:R2:W-:Y:S01]  /*54e0*/  @!P1 SYNCS.ARRIVE.TRANS64.RED.A0TR RZ, [UR21+0x58], R7 ;  /* 0x00005807ffff99a7 */ /* 0x0005e20008300415 */
[----:B------:R-:W-:Y:S01]  /*54f0*/  SYNCS.ARRIVE.TRANS64.RED.A1T0 RZ, [UR29], RZ ;  /* 0x000000ffffff79a7 */ /* 0x000fe2000810041d */
[----:B------:R-:W-:Y:S05]  /*5500*/  BRA.U UP2, `(.L_x_89) ;  /* 0xffffffe902f07547 */ /* 0x000fea000b83ffff */
[----:B------:R-:W3:Y:S02]  /*5510*/  SYNCS.PHASECHK.TRANS64.TRYWAIT P0, [UR21+0x60], R10 ;  /* 0x0000600aff0075a7 */ /* 0x000ee40008001115 */
[----:B---3--:R-:W-:Y:S05]  /*5520*/  @!P0 BRA `(.L_x_90) ;  /* 0x0000006800f48947 */ /* 0x008fea0003800000 */
.L_x_220:
[----:B------:R-:W4:Y:S02]  /*5530*/  SYNCS.PHASECHK.TRANS64.TRYWAIT P0, [UR21+0x68], R10 ;  /* 0x0000680aff0075a7 */ /* 0x000f240008001115 */
[----:B----4-:R-:W-:Y:S05]  /*5540*/  @!P0 BRA `(.L_x_91) ;  /* 0x0000006c00048947 */ /* 0x010fea0003800000 */
.L_x_222:
[----:B------:R-:W4:Y:S01]  /*5550*/  SYNCS.PHASECHK.TRANS64.TRYWAIT P0, [UR21+0x70], R10 ;  /* 0x0000700aff0075a7 */ /* 0x000f220008001115 */
[----:B------:R-:W-:Y:S01]  /*5560*/  HFMA2 R0, -RZ, RZ, 0, 5.9604644775390625e-08 ;  /* 0x00000001ff007431 */ /* 0x000fe200000001ff */
[----:B----4-:R-:W-:Y:S06]  /*5570*/  @!P0 BRA `(.L_x_92) ;  /* 0x0000006c00108947 */ /* 0x010fec0003800000 */
.L_x_224:
[----:B------:R-:W-:Y:S02]  /*5580*/  MOV R2, UR21 ;  /* 0x0000001500027c02 */ /* 0x000fe40008000f00 */
[----:B---3--:R-:W-:-:S07]  /*5590*/  SHF.L.U32 R3, R0, 0x1f, RZ ;  /* 0x0000001f00037819 */ /* 0x008fce00000006ff */
.L_x_93:
[----:B---3--:R3:W4:Y:S02]  /*55a0*/  SYNCS.PHASECHK.TRANS64.TRYWAIT P0, [R2+URZ+0x78], R3 ;  /* 0x00007803020075a7 */ /* 0x00872400080011ff */
[----:B----4-:R-:W-:Y:S05]  /*55b0*/  @!P0 NANOSLEEP.SYNCS 0x989680 ;  /* 0x009896800000895d */ /* 0x010fea0003900000 */
[----:B------:R-:W4:Y:S02]  /*55c0*/  @!P0 SYNCS.PHASECHK.TRANS64 P0, [R2+URZ+0x78], R3 ;  /* 0x00007803020085a7 */ /* 0x000f2400080010ff */
[----:B-12-4-:R-:W-:Y:S05]  /*55d0*/  @P0 EXIT ;  /* 0x000000000000094d */ /* 0x016fea0003800000 */
[----:B------:R-:W-:Y:S05]  /*55e0*/  BRA `(.L_x_93) ;  /* 0xfffffffc00ec7947 */ /* 0x000fea000383ffff */
.L_x_74:
[----:B------:R-:W-:-:S06]  /*55f0*/  UISETP.GE.AND UP0, UPT, UR17, 0x4, UPT ;  /* 0x000000041100788c */ /* 0x000fcc000bf06270 */
[----:B------:R-:W-:-:S13]  /*5600*/  PLOP3.LUT P0, PT, PT, PT, UP0, 0x80, 0x8 ;  /* 0x000000000008781c */ /* 0x000fda0003f0f008 */
[----:B------:R-:W-:Y:S05]  /*5610*/  @!P0 EXIT ;  /* 0x000000000000894d */ /* 0x000fea0003800000 */
[----:B------:R-:W1:Y:S08]  /*5620*/  S2UR UR4, SR_CgaCtaId ;  /* 0x00000000000479c3 */ /* 0x000e700000008800 */
[----:B------:R-:W-:Y:S01]  /*5630*/  BAR.SYNC.DEFER_BLOCKING 0x6, 0xa0 ;  /* 0x0182800000007b1d */ /* 0x000fe20000010000 */
[C---:B------:R-:W-:Y:S01]  /*5640*/  IMAD.SHL.U32 R5, R75.reuse, 0x20, RZ ;  /* 0x000000204b057824 */ /* 0x040fe200078e00ff */
[C---:B------:R-:W-:Y:S01]  /*5650*/  R2P PR, R75.reuse, 0x6 ;  /* 0x000000064b007804 */ /* 0x040fe20000000000 */
[C---:B------:R-:W-:Y:S01]  /*5660*/  IMAD.SHL.U32 R2, R75.reuse, 0x4, RZ ;  /* 0x000000044b027824 */ /* 0x040fe200078e00ff */
[----:B------:R-:W-:Y:S01]  /*5670*/  CS2R R70, SRZ ;  /* 0x0000000000467805 */ /* 0x000fe2000001ff00 */
[----:B------:R-:W-:Y:S01]  /*5680*/  IMAD.U32 R23, R75, 0x10000, RZ ;  /* 0x000100004b177824 */ /* 0x000fe200078e00ff */
[----:B------:R-:W-:-:S02]  /*5690*/  UMOV UR43, 0x400 ;  /* 0x00000400002b7882 */ /* 0x000fc40000000000 */
[----:B------:R-:W2:Y:S01]  /*56a0*/  LDC.64 R60, c[0x0][0x8b0] ;  /* 0x00022c00ff3c7b82 */ /* 0x000ea20000000a00 */
[----:B------:R-:W-:Y:S01]  /*56b0*/  LOP3.LUT R3, R5, 0xe0, RZ, 0xc0, !PT ;  /* 0x000000e005037812 */ /* 0x000fe200078ec0ff */
[----:B------:R-:W-:Y:S01]  /*56c0*/  IMAD.SHL.U32 R62, R75, 0x10, RZ ;  /* 0x000000104b3e7824 */ /* 0x000fe200078e00ff */
[----:B------:R-:W-:Y:S01]  /*56d0*/  LOP3.LUT R5, R5, 0x100, RZ, 0xc0, !PT ;  /* 0x0000010005057812 */ /* 0x000fe200078ec0ff */
[----:B------:R-:W-:Y:S01]  /*56e0*/  IMAD.MOV.U32 R74, RZ, RZ, 0x10 ;  /* 0x00000010ff4a7424 */ /* 0x000fe200078e00ff */
[----:B------:R-:W-:Y:S01]  /*56f0*/  LOP3.LUT R2, R3, 0x1c, R2, 0xf8, !PT ;  /* 0x0000001c03027812 */ /* 0x000fe200078ef802 */
[----:B------:R-:W-:Y:S01]  /*5700*/  IMAD.MOV.U32 R73, RZ, RZ, 0x20 ;  /* 0x00000020ff497424 */ /* 0x000fe200078e00ff */
[----:B------:R-:W-:Y:S01]  /*5710*/  SHF.R.U32.HI R3, RZ, 0x2, R75 ;  /* 0x00000002ff037819 */ /* 0x000fe2000001164b */
[----:B------:R-:W3:Y:S01]  /*5720*/  LDC.64 R42, c[0x0][0x8a8] ;  /* 0x00022a00ff2a7b82 */ /* 0x000ee20000000a00 */
[----:B------:R-:W-:Y:S01]  /*5730*/  LOP3.LUT R23, R23, 0x600000, RZ, 0xc0, !PT ;  /* 0x0060000017177812 */ /* 0x000fe200078ec0ff */
[----:B------:R-:W-:Y:S01]  /*5740*/  IMAD.MOV.U32 R22, RZ, RZ, RZ ;  /* 0x000000ffff167224 */ /* 0x000fe200078e00ff */
[----:B------:R-:W-:Y:S01]  /*5750*/  LOP3.LUT R62, R5, 0x600, R62, 0xf8, !PT ;  /* 0x00000600053e7812 */ /* 0x000fe200078ef83e */
[----:B------:R-:W-:Y:S01]  /*5760*/  IMAD.MOV.U32 R72, RZ, RZ, RZ ;  /* 0x000000ffff487224 */ /* 0x000fe200078e00ff */
[----:B------:R-:W-:Y:S01]  /*5770*/  LOP3.LUT R3, R2, 0x4, R3, 0x78, !PT ;  /* 0x0000000402037812 */ /* 0x000fe200078e7803 */
[----:B------:R-:W4:Y:S01]  /*5780*/  LDCU UR62, c[0x0][0x370] ;  /* 0x00006e00ff3e77ac */ /* 0x000f220008000800 */
[----:B------:R-:W-:-:S02]  /*5790*/  LOP3.LUT R75, R75, 0x60, RZ, 0xc0, !PT ;  /* 0x000000604b4b7812 */ /* 0x000fc400078ec0ff */
[----:B------:R-:W-:Y:S01]  /*57a0*/  LOP3.LUT R62, R62, R3, RZ, 0xfc, !PT ;  /* 0x000000033e3e7212 */ /* 0x000fe200078efcff */
[----:B-1----:R-:W-:Y:S01]  /*57b0*/  ULEA UR43, UR4, UR43, 0x18 ;  /* 0x0000002b042b7291 */ /* 0x002fe2000f8ec0ff */
[----:B------:R-:W-:Y:S01]  /*57c0*/  SEL R74, R74, 0xfffffff0, !P2 ;  /* 0xfffffff04a4a7807 */ /* 0x000fe20005000000 */
[----:B------:R-:W1:Y:S01]  /*57d0*/  LDCU.64 UR4, c[0x0][0x890] ;  /* 0x00011200ff0477ac */ /* 0x000e620008000a00 */
[----:B------:R-:W-:Y:S01]  /*57e0*/  SEL R73, R73, 0xffffffe0, !P1 ;  /* 0xffffffe049497807 */ /* 0x000fe20004800000 */
[----:B------:R-:W2:Y:S05]  /*57f0*/  LDCU.64 UR54, c[0x0][0x348] ;  /* 0x00006900ff3677ac */ /* 0x000eaa0008000a00 */
[----:B------:R-:W4:Y:S01]  /*5800*/  LDS R0, [UR43+0x140] ;  /* 0x0001402bff007984 */ /* 0x000f220008000800 */
[----:B------:R-:W2:Y:S01]  /*5810*/  LDCU UR42, c[0x0][0xb0c] ;  /* 0x00016180ff2a77ac */ /* 0x000ea20008000800 */
[----:B------:R-:W2:Y:S01]  /*5820*/  LDCU UR39, c[0x0][0xb30] ;  /* 0x00016600ff2777ac */ /* 0x000ea20008000800 */
[----:B------:R-:W2:Y:S01]  /*5830*/  LDCU.64 UR60, c[0x0][0x888] ;  /* 0x00011100ff3c77ac */ /* 0x000ea20008000a00 */
[----:B-1----:R-:W-:Y:S01]  /*5840*/  IMAD.U32 R77, RZ, RZ, UR4 ;  /* 0x00000004ff4d7e24 */ /* 0x002fe2000f8e00ff */
[----:B------:R-:W-:Y:S01]  /*5850*/  UIADD3 UR4, UPT, UPT, UR43, 0x400, URZ ;  /* 0x000004002b047890 */ /* 0x000fe2000fffe0ff */
[----:B------:R-:W-:Y:S01]  /*5860*/  IMAD.U32 R76, RZ, RZ, UR5 ;  /* 0x00000005ff4c7e24 */ /* 0x000fe2000f8e00ff */
[----:B------:R-:W1:Y:S04]  /*5870*/  LDCU.64 UR40, c[0x0][0xb28] ;  /* 0x00016500ff2877ac */ /* 0x000e680008000a00 */
[----:B------:R-:W-:Y:S01]  /*5880*/  IMAD.U32 R68, RZ, RZ, UR4 ;  /* 0x00000004ff447e24 */ /* 0x000fe2000f8e00ff */
[----:B------:R-:W1:Y:S01]  /*5890*/  LDCU.128 UR56, c[0x0][0xb10] ;  /* 0x00016200ff3877ac */ /* 0x000e620008000c00 */
[----:B------:R-:W1:Y:S01]  /*58a0*/  LDCU UR53, c[0x0][0x374] ;  /* 0x00006e80ff3577ac */ /* 0x000e620008000800 */
[----:B------:R-:W-:Y:S01]  /*58b0*/  UMOV UR52, URZ ;  /* 0x000000ff00347c82 */ /* 0x000fe20008000000 */
[----:B------:R-:W-:Y:S01]  /*58c0*/  UMOV UR47, URZ ;  /* 0x000000ff002f7c82 */ /* 0x000fe20008000000 */
[----:B-1234-:R-:W-:-:S07]  /*58d0*/  IMAD.IADD R23, R0, 0x1, R23 ;  /* 0x0000000100177824 */ /* 0x01efce00078e0217 */
.L_x_169:
[C---:B------:R-:W-:Y:S02]  /*58e0*/  LEA R3, R70.reuse, UR43, 0x3 ;  /* 0x0000002b46037c11 */ /* 0x040fe4000f8e18ff */
[----:B------:R-:W-:Y:S02]  /*58f0*/  SHF.L.U32 R0, R71, 0x1f, RZ ;  /* 0x0000001f47007819 */ /* 0x000fe400000006ff */
[----:B-1----:R-:W-:Y:S02]  /*5900*/  LEA R5, R70, UR43, 0x4 ;  /* 0x0000002b46057c11 */ /* 0x002fe4000f8e20ff */
[----:B------:R-:W1:Y:S02]  /*5910*/  SYNCS.PHASECHK.TRANS64.TRYWAIT P0, [R3+URZ+0x90], R0 ;  /* 0x00009000030075a7 */ /* 0x000e6400080011ff */
[----:B-1----:R-:W-:Y:S05]  /*5920*/  @!P0 BRA `(.L_x_94) ;  /* 0x00000068003c8947 */ /* 0x002fea0003800000 */
.L_x_225:
        /* <DEDUP_REMOVED lines=11> */
[----:B------:R-:W-:Y:S01]  /*59e0*/  PLOP3.LUT P0, PT, PT, PT, UP1, 0x80, 0x8 ;  /* 0x000000000008781c */ /* 0x000fe20003f0f018 */
[----:B------:R-:W-:Y:S06]  /*59f0*/  UP2UR UR4, UPR, URZ, 0x2 ;  /* 0x00000002ff047883 */ /* 0x000fec0008000000 */
[----:B------:R-:W-:Y:S06]  /*5a00*/  IMAD.U32 R78, RZ, RZ, UR4 ;  /* 0x00000004ff4e7e24 */ /* 0x000fec000f8e00ff */
[----:B-1----:R-:W-:Y:S02]  /*5a10*/  @P0 SHF.R.U32.HI R0, RZ, 0x10, R5 ;  /* 0x00000010ff000819 */ /* 0x002fe40000011605 */
        /* <DEDUP_REMOVED lines=12> */
[----:B------:R-:W2:Y:S01]  /*5ae0*/  LDCU UR12, c[0x0][0xb20] ;  /* 0x00016400ff0c77ac */ /* 0x000ea20008000800 */
[----:B------:R-:W-:Y:S02]  /*5af0*/  UIMAD.WIDE.U32 UR4, UR53, UR59, URZ ;  /* 0x0000003b350472a5 */ /* 0x000fe4000f8e00ff */
[----:B------:R-:W-:Y:S02]  /*5b00*/  UIMAD.WIDE.U32 UR6, UR62, UR56, URZ ;  /* 0x000000383e0672a5 */ /* 0x000fe4000f8e00ff */
[----:B------:R-:W-:Y:S02]  /*5b10*/  UISETP.NE.AND UP0, UPT, UR58, 0x1, UPT ;  /* 0x000000013a00788c */ /* 0x000fe4000bf05270 */
[----:B------:R-:W-:Y:S02]  /*5b20*/  UIMAD.WIDE.U32 UR8, UR37, UR59, URZ ;  /* 0x0000003b250872a5 */ /* 0x000fe4000f8e00ff */
[----:B------:R-:W-:Y:S02]  /*5b30*/  UIMAD.WIDE.U32 UR10, UR38, UR56, URZ ;  /* 0x00000038260a72a5 */ /* 0x000fe4000f8e00ff */
[----:B------:R-:W-:Y:S02]  /*5b40*/  UISETP.NE.AND UP1, UPT, UR42, 0x1, UPT ;  /* 0x000000012a00788c */ /* 0x000fe4000bf25270 */
[----:B------:R-:W-:Y:S01]  /*5b50*/  UISETP.NE.AND UP2, UPT, UR45, 0x1, UPT ;  /* 0x000000012d00788c */ /* 0x000fe2000bf45270 */
[----:B------:R-:W-:Y:S02]  /*5b60*/  UMOV UR4, UR5 ;  /* 0x0000000500047c82 */ /* 0x000fe40008000000 */
[----:B--2---:R-:W-:Y:S03]  /*5b70*/  USHF.R.U32.HI UR5, URZ, UR12, UR4 ;  /* 0x0000000cff057299 */ /* 0x004fe60008011604 */
[----:B------:R-:W-:Y:S02]  /*5b80*/  UMOV UR4, UR7 ;  /* 0x0000000700047c82 */ /* 0x000fe40008000000 */
[----:B------:R-:W-:Y:S02]  /*5b90*/  USHF.R.U32.HI UR7, URZ, UR57, UR4 ;  /* 0x00000039ff077299 */ /* 0x000fe40008011604 */
[----:B------:R-:W-:Y:S02]  /*5ba0*/  USEL UR4, UR53, UR5, !UP0 ;  /* 0x0000000535047287 */ /* 0x000fe4000c000000 */
[----:B------:R-:W-:Y:S01]  /*5bb0*/  USEL UR7, UR62, UR7, !UP1 ;  /* 0x000000073e077287 */ /* 0x000fe2000c800000 */
[----:B------:R-:W-:Y:S01]  /*5bc0*/  UMOV UR5, UR9 ;  /* 0x0000000900057c82 */ /* 0x000fe20008000000 */
[----:B------:R-:W-:Y:S02]  /*5bd0*/  UIMAD.WIDE.U32 UR8, UR4, UR40, URZ ;  /* 0x00000028040872a5 */ /* 0x000fe4000f8e00ff */
[----:B------:R-:W-:Y:S03]  /*5be0*/  USHF.R.U32.HI UR6, URZ, UR12, UR5 ;  /* 0x0000000cff067299 */ /* 0x000fe60008011605 */
[----:B------:R-:W-:Y:S01]  /*5bf0*/  UMOV UR5, UR11 ;  /* 0x0000000b00057c82 */ /* 0x000fe20008000000 */
[----:B------:R-:W-:Y:S02]  /*5c00*/  UIMAD.WIDE.U32 UR10, UR7, UR40, URZ ;  /* 0x00000028070a72a5 */ /* 0x000fe4000f8e00ff */
[----:B------:R-:W-:Y:S02]  /*5c10*/  USHF.R.U32.HI UR12, URZ, UR57, UR5 ;  /* 0x00000039ff0c7299 */ /* 0x000fe40008011605 */
[----:B------:R-:W-:Y:S01]  /*5c20*/  USEL UR6, UR37, UR6, !UP0 ;  /* 0x0000000625067287 */ /* 0x000fe2000c000000 */
[----:B------:R-:W-:Y:S02]  /*5c30*/  UMOV UR5, UR9 ;  /* 0x0000000900057c82 */ /* 0x000fe40008000000 */
[----:B------:R-:W-:Y:S01]  /*5c40*/  UMOV UR10, UR11 ;  /* 0x0000000b000a7c82 */ /* 0x000fe20008000000 */
[----:B------:R-:W-:Y:S02]  /*5c50*/  @UP2 USHF.R.U32.HI UR4, URZ, UR41, UR5 ;  /* 0x00000029ff042299 */ /* 0x000fe40008011605 */
[----:B------:R-:W-:Y:S02]  /*5c60*/  @UP2 USHF.R.U32.HI UR7, URZ, UR41, UR10 ;  /* 0x00000029ff072299 */ /* 0x000fe4000801160a */
[----:B------:R-:W-:Y:S02]  /*5c70*/  UIMAD UR4, UR45, UR4, URZ ;  /* 0x000000042d0472a4 */ /* 0x000fe4000f8e02ff */
        /* <DEDUP_REMOVED lines=8> */
[----:B------:R-:W-:Y:S02]  /*5d00*/  USEL UR11, UR6, UR4, !UP2 ;  /* 0x00000004060b7287 */ /* 0x000fe4000d000000 */
[----:B------:R-:W-:Y:S02]  /*5d10*/  UIADD3 UR8, UPT, UPT, -UR5, URZ, URZ ;  /* 0x000000ff05087290 */ /* 0x000fe4000fffe1ff */
[----:B------:R-:W-:Y:S01]  /*5d20*/  UIADD3 UR10, UPT, UPT, -UR11, URZ, URZ ;  /* 0x000000ff0b0a7290 */ /* 0x000fe2000fffe1ff */
[----:B------:R-:W-:Y:S01]  /*5d30*/  @!UP0 UMOV UR4, UR9 ;  /* 0x0000000900048c82 */ /* 0x000fe20008000000 */
[----:B------:R-:W-:Y:S02]  /*5d40*/  UIADD3 UR9, UPT, UPT, -UR6, URZ, URZ ;  /* 0x000000ff06097290 */ /* 0x000fe4000fffe1ff */
[----:B------:R-:W-:Y:S02]  /*5d50*/  @!UP0 USHF.R.U32.HI UR4, URZ, UR41, UR4 ;  /* 0x00000029ff048299 */ /* 0x000fe40008011604 */
[----:B------:R-:W-:Y:S02]  /*5d60*/  UIMAD UR10, UR45, UR10, UR6 ;  /* 0x0000000a2d0a72a4 */ /* 0x000fe4000f8e0206 */
[----:B------:R-:W-:Y:S04]  /*5d70*/  @!UP0 USEL UR4, UR5, UR4, !UP2 ;  /* 0x0000000405048287 */ /* 0x000fe8000d000000 */
[----:B------:R-:W-:Y:S02]  /*5d80*/  @!UP0 UIMAD UR10, UR7, UR10, UR4 ;  /* 0x0000000a070a82a4 */ /* 0x000fe4000f8e0204 */
[----:B------:R-:W-:Y:S02]  /*5d90*/  @!UP0 UIADD3 UR11, UPT, UPT, UR11, -UR4, URZ ;  /* 0x800000040b0b8290 */ /* 0x000fe4000fffe0ff */
[----:B------:R-:W-:Y:S02]  /*5da0*/  UIMAD UR7, UR42, UR8, UR38 ;  /* 0x000000082a0772a4 */ /* 0x000fe4000f8e0226 */
[----:B------:R-:W-:Y:S02]  /*5db0*/  @!UP0 UIMAD UR6, UR11, UR45, UR5 ;  /* 0x0000002d0b0682a4 */ /* 0x000fe4000f8e0205 */
[----:B------:R-:W-:Y:S01]  /*5dc0*/  UIMAD UR4, UR58, UR9, UR37 ;  /* 0x000000093a0472a4 */ /* 0x000fe2000f8e0225 */
[----:B------:R-:W-:Y:S02]  /*5dd0*/  @!UP0 UMOV UR5, UR10 ;  /* 0x0000000a00058c82 */ /* 0x000fe40008000000 */
[----:B------:R-:W-:Y:S02]  /*5de0*/  UIMAD UR38, UR5, UR42, UR7 ;  /* 0x0000002a052672a4 */ /* 0x000fe4000f8e0207 */
[----:B------:R-:W-:Y:S11]  /*5df0*/  UIMAD UR37, UR6, UR58, UR4 ;  /* 0x0000003a062572a4 */ /* 0x000ff6000f8e0204 */
[----:B------:R-:W-:Y:S01]  /*5e00*/  @!UPT UIADD3 URZ, UPT, UPT, URZ, URZ, URZ ;  /* 0x000000fffffff290 */ /* 0x000fe2000fffe0ff */
.L_x_95:
[----:B------:R-:W-:Y:S01]  /*5e10*/  UISETP.NE.AND UP0, UPT, UR39, 0x1, UPT ;  /* 0x000000012700788c */ /* 0x000fe2000bf05270 */
[----:B------:R-:W-:Y:S01]  /*5e20*/  LOP3.LUT P0, RZ, R68, 0x3f0, RZ, 0xc0, !PT ;  /* 0x000003f044ff7812 */ /* 0x000fe2000780c0ff */
[----:B------:R-:W-:Y:S01]  /*5e30*/  USHF.L.U32 UR50, UR16, 0x6, URZ ;  /* 0x0000000610327899 */ /* 0x000fe200080006ff */
[----:B------:R-:W-:Y:S01]  /*5e40*/  BSSY.RECONVERGENT B6, `(.L_x_96) ;  /* 0x0000034000067945 */ /* 0x000fe20003800200 */
[----:B------:R-:W-:Y:S01]  /*5e50*/  USHF.L.U32 UR49, UR20, 0x8, URZ ;  /* 0x0000000814317899 */ /* 0x000fe200080006ff */
[----:B------:R-:W-:Y:S06]  /*5e60*/  IADD3 R70, PT, PT, R70, 0x1, RZ ;  /* 0x0000000146467810 */ /* 0x000fec0007ffe0ff */
[----:B------:R-:W2:Y:S01]  /*5e70*/  @!UP0 LDCU.128 UR12, c[0x0][0xb10] ;  /* 0x00016200ff0c87ac */ /* 0x000ea20008000c00 */
[----:B------:R-:W3:Y:S01]  /*5e80*/  @!UP0 LDCU UR5, c[0x0][0xb0c] ;  /* 0x00016180ff0587ac */ /* 0x000ee20008000800 */
[----:B------:R-:W4:Y:S01]  /*5e90*/  @!UP0 LDCU UR10, c[0x0][0xb20] ;  /* 0x00016400ff0a87ac */ /* 0x000f220008000800 */
[----:B--2---:R-:W-:Y:S02]  /*5ea0*/  UIMAD.WIDE.U32 UR8, UR38, UR12, URZ ;  /* 0x0000000c260872a5 */ /* 0x004fe4000f8e00ff */
[----:B------:R-:W-:Y:S02]  /*5eb0*/  UIMAD.WIDE.U32 UR6, UR37, UR15, URZ ;  /* 0x0000000f250672a5 */ /* 0x000fe4000f8e00ff */
[----:B------:R-:W-:Y:S03]  /*5ec0*/  @!UP0 UISETP.NE.AND UP1, UPT, UR14, 0x1, UPT ;  /* 0x000000010e00888c */ /* 0x000fe6000bf25270 */
[----:B------:R-:W-:Y:S01]  /*5ed0*/  @!UP0 UMOV UR4, UR9 ;  /* 0x0000000900048c82 */ /* 0x000fe20008000000 */
[----:B---3--:R-:W-:Y:S02]  /*5ee0*/  @!UP0 UISETP.NE.AND UP2, UPT, UR5, 0x1, UPT ;  /* 0x000000010500888c */ /* 0x008fe4000bf45270 */
[----:B------:R-:W-:Y:S01]  /*5ef0*/  @!UP0 USHF.R.U32.HI UR4, URZ, UR13, UR4 ;  /* 0x0000000dff048299 */ /* 0x000fe20008011604 */
[----:B------:R-:W-:Y:S02]  /*5f00*/  @!UP0 UMOV UR6, UR7 ;  /* 0x0000000700068c82 */ /* 0x000fe40008000000 */
[----:B----4-:R-:W-:Y:S02]  /*5f10*/  @!UP0 USHF.R.U32.HI UR6, URZ, UR10, UR6 ;  /* 0x0000000aff068299 */ /* 0x010fe40008011606 */
[----:B------:R-:W-:Y:S02]  /*5f20*/  @!UP0 USEL UR7, UR38, UR4, !UP2 ;  /* 0x0000000426078287 */ /* 0x000fe4000d000000 */
[----:B------:R-:W-:Y:S04]  /*5f30*/  @!UP0 USEL UR6, UR37, UR6, !UP1 ;  /* 0x0000000625068287 */ /* 0x000fe8000c800000 */
[----:B------:R-:W-:Y:S02]  /*5f40*/  @!UP0 UIADD3 UR4, UPT, UPT, -UR7, UR6, URZ ;  /* 0x0000000607048290 */ /* 0x000fe4000fffe1ff */
[----:B------:R-:W-:Y:S02]  /*5f50*/  @!UP0 UIADD3 UR6, UPT, UPT, UR7, -UR6, URZ ;  /* 0x8000000607068290 */ /* 0x000fe4000fffe0ff */
[----:B------:R-:W-:Y:S02]  /*5f60*/  @!UP0 UIMAD UR38, UR4, UR5, UR38 ;  /* 0x00000005042682a4 */ /* 0x000fe4000f8e0226 */
[----:B------:R-:W-:Y:S01]  /*5f70*/  @!UP0 UIMAD UR37, UR6, UR14, UR37 ;  /* 0x0000000e062582a4 */ /* 0x000fe2000f8e0225 */
[----:B------:R-:W-:Y:S11]  /*5f80*/  @!P0 BRA `(.L_x_97) ;  /* 0x00000000007c8947 */ /* 0x000ff60003800000 */
[----:B------:R-:W2:Y:S01]  /*5f90*/  LDCU.64 UR8, c[0x4][0x80] ;  /* 0x01001000ff0877ac */ /* 0x000ea20008000a00 */
[----:B------:R-:W-:Y:S01]  /*5fa0*/  MOV R2, 0x0 ;  /* 0x0000000000027802 */ /* 0x000fe20000000f00 */
[----:B------:R-:W-:Y:S02]  /*5fb0*/  HFMA2 R12, -RZ, RZ, 0, 5.9604644775390625e-08 ;  /* 0x00000001ff0c7431 */ /* 0x000fe400000001ff */
[----:B------:R-:W-:Y:S01]  /*5fc0*/  IMAD.MOV.U32 R8, RZ, RZ, 0x70 ;  /* 0x00000070ff087424 */ /* 0x000fe200078e00ff */
[----:B------:R3:W4:Y:S01]  /*5fd0*/  LDC.64 R14, c[0x4][R2] ;  /* 0x01000000020e7b82 */ /* 0x0007220000000a00 */
[----:B------:R-:W1:Y:S01]  /*5fe0*/  LDCU.64 UR6, c[0x4][0x88] ;  /* 0x01001100ff0677ac */ /* 0x000e620008000a00 */
[----:B------:R-:W-:Y:S01]  /*5ff0*/  IMAD.MOV.U32 R13, RZ, RZ, RZ ;  /* 0x000000ffff0d7224 */ /* 0x000fe200078e00ff */
[----:B------:R-:W1:Y:S01]  /*6000*/  LDCU.64 UR4, c[0x4][0x8] ;  /* 0x01000100ff0477ac */ /* 0x000e620008000a00 */
[----:B--2---:R-:W-:Y:S01]  /*6010*/  MOV R5, UR9 ;  /* 0x0000000900057c02 */ /* 0x004fe20008000f00 */
[----:B------:R-:W-:Y:S01]  /*6020*/  IMAD.U32 R4, RZ, RZ, UR8 ;  /* 0x00000008ff047e24 */ /* 0x000fe2000f8e00ff */
[----:B-1----:R-:W-:Y:S01]  /*6030*/  MOV R7, UR7 ;  /* 0x0000000700077c02 */ /* 0x002fe20008000f00 */
[----:B------:R-:W-:Y:S01]  /*6040*/  IMAD.U32 R6, RZ, RZ, UR6 ;  /* 0x00000006ff067e24 */ /* 0x000fe2000f8e00ff */
[----:B------:R-:W-:Y:S01]  /*6050*/  MOV R11, UR5 ;  /* 0x00000005000b7c02 */ /* 0x000fe20008000f00 */
[----:B------:R-:W-:Y:S02]  /*6060*/  IMAD.U32 R10, RZ, RZ, UR4 ;  /* 0x00000004ff0a7e24 */ /* 0x000fe4000f8e00ff */
[----:B------:R-:W-:Y:S07]  /*6070*/  LEPC R20, `(.L_x_98) ;  /* 0x000000001014794e */ /* 0x000fee0000000000 */
[----:B---345:R-:W-:Y:S05]  /*6080*/  CALL.ABS.NOINC R14 ;  /* 0x000000000e007343 */ /* 0x038fea0003c00000 */
.L_x_98:
[----:B------:R-:W1:Y:S01]  /*6090*/  LDCU.64 UR8, c[0x4][0x80] ;  /* 0x01001000ff0877ac */ /* 0x000e620008000a00 */
[----:B------:R-:W2:Y:S01]  /*60a0*/  LDC.64 R2, c[0x4][R2] ;  /* 0x0100000002027b82 */ /* 0x000ea20000000a00 */
[----:B------:R-:W-:Y:S02]  /*60b0*/  HFMA2 R12, -RZ, RZ, 0, 5.9604644775390625e-08 ;  /* 0x00000001ff0c7431 */ /* 0x000fe400000001ff */
[----:B------:R-:W-:Y:S02]  /*60c0*/  IMAD.MOV.U32 R8, RZ, RZ, 0x70 ;  /* 0x00000070ff087424 */ /* 0x000fe400078e00ff */
[----:B------:R-:W-:Y:S01]  /*60d0*/  IMAD.MOV.U32 R13, RZ, RZ, RZ ;  /* 0x000000ffff0d7224 */ /* 0x000fe200078e00ff */
[----:B------:R-:W3:Y:S01]  /*60e0*/  LDCU.64 UR6, c[0x4][0x88] ;  /* 0x01001100ff0677ac */ /* 0x000ee20008000a00 */
[----:B------:R-:W4:Y:S01]  /*60f0*/  LDCU.64 UR4, c[0x4][0x8] ;  /* 0x01000100ff0477ac */ /* 0x000f220008000a00 */
[----:B-1----:R-:W-:Y:S02]  /*6100*/  MOV R4, UR8 ;  /* 0x0000000800047c02 */ /* 0x002fe40008000f00 */
[----:B------:R-:W-:Y:S02]  /*6110*/  MOV R5, UR9 ;  /* 0x0000000900057c02 */ /* 0x000fe40008000f00 */
[----:B---3--:R-:W-:Y:S01]  /*6120*/  MOV R7, UR7 ;  /* 0x0000000700077c02 */ /* 0x008fe20008000f00 */
[----:B------:R-:W-:Y:S01]  /*6130*/  IMAD.U32 R6, RZ, RZ, UR6 ;  /* 0x00000006ff067e24 */ /* 0x000fe2000f8e00ff */
[----:B----4-:R-:W-:Y:S01]  /*6140*/  MOV R11, UR5 ;  /* 0x00000005000b7c02 */ /* 0x010fe20008000f00 */
[----:B------:R-:W-:Y:S02]  /*6150*/  IMAD.U32 R10, RZ, RZ, UR4 ;  /* 0x00000004ff0a7e24 */ /* 0x000fe4000f8e00ff */
[----:B------:R-:W-:Y:S07]  /*6160*/  LEPC R20, `(.L_x_97) ;  /* 0x000000001014794e */ /* 0x000fee0000000000 */
[----:B--2---:R-:W-:Y:S05]  /*6170*/  CALL.ABS.NOINC R2 ;  /* 0x0000000002007343 */ /* 0x004fea0003c00000 */
.L_x_97:
[----:B------:R-:W-:Y:S05]  /*6180*/  BSYNC.RECONVERGENT B6 ;  /* 0x0000000000067941 */ /* 0x000fea0003800200 */
.L_x_96:
[----:B------:R-:W-:Y:S02]  /*6190*/  R2UR UR6, R67 ;  /* 0x00000000430672ca */ /* 0x000fe400000e0000 */
[----:B------:R-:W-:Y:S02]  /*61a0*/  R2UR UR5, R77 ;  /* 0x000000004d0572ca */ /* 0x000fe400000e0000 */
[----:B------:R-:W-:Y:S02]  /*61b0*/  R2UR UR4, R76 ;  /* 0x000000004c0472ca */ /* 0x000fe400000e0000 */
[----:B------:R-:W-:Y:S02]  /*61c0*/  ISETP.NE.U32.AND P4, PT, R60, RZ, PT ;  /* 0x000000ff3c00720c */ /* 0x000fe40003f85070 */
[----:B------:R-:W-:Y:S02]  /*61d0*/  ISETP.NE.U32.AND P2, PT, RZ, UR60, PT ;  /* 0x0000003cff007c0c */ /* 0x000fe4000bf45070 */
[----:B------:R-:W-:Y:S02]  /*61e0*/  ISETP.NE.AND.EX P4, PT, R61, RZ, PT, P4 ;  /* 0x000000ff3d00720c */ /* 0x000fe40003f85340 */
[----:B------:R-:W-:Y:S01]  /*61f0*/  ISETP.NE.AND.EX P2, PT, RZ, UR61, PT, P2 ;  /* 0x0000003dff007c0c */ /* 0x000fe2000bf45320 */
[----:B------:R-:W-:Y:S02]  /*6200*/  UISETP.NE.AND UP2, UPT, UR6, URZ, UPT ;  /* 0x000000ff0600728c */ /* 0x000fe4000bf45270 */
[----:B------:R-:W-:Y:S04]  /*6210*/  UISETP.NE.U32.AND UP0, UPT, UR5, URZ, UPT ;  /* 0x000000ff0500728c */ /* 0x000fe8000bf05070 */
[----:B------:R-:W-:Y:S01]  /*6220*/  UISETP.NE.AND.EX UP1, UPT, UR4, URZ, UPT, UP0 ;  /* 0x000000ff0400728c */ /* 0x000fe2000bf25300 */
[----:B------:R-:W-:Y:S01]  /*6230*/  PLOP3.LUT P1, PT, PT, PT, UP2, 0x80, 0x8 ;  /* 0x000000000008781c */ /* 0x000fe20003f2f028 */
[----:B------:R-:W-:Y:S03]  /*6240*/  UPLOP3.LUT UP0, UPT, UPT, UPT, UPT, 0x40, 0x4 ;  /* 0x000000000004789c */ /* 0x000fe60003f0e870 */
[----:B------:R-:W-:Y:S06]  /*6250*/  @UP2 UPLOP3.LUT UP0, UPT, UPT, UPT, UP1, 0x80, 0x8 ;  /* 0x000000000008289c */ /* 0x000fec0003f0f010 */
[----:B------:R-:W-:Y:S01]  /*6260*/  PLOP3.LUT P0, PT, PT, PT, UP0, 0x80, 0x8 ;  /* 0x000000000008781c */ /* 0x000fe20003f0f008 */
[----:B------:R-:W-:Y:S01]  /*6270*/  @!UPT UIADD3 URZ, UPT, UPT, URZ, URZ, URZ ;  /* 0x000000fffffff290 */ /* 0x000fe2000fffe0ff */
[----:B------:R-:W-:Y:S11]  /*6280*/  BRA.U !UP1, `(.L_x_99) ;  /* 0x0000000109407547 */ /* 0x000ff6000b800000 */
[----:B------:R-:W-:Y:S01]  /*6290*/  UISETP.NE.U32.AND UP0, UPT, UR60, URZ, UPT ;  /* 0x000000ff3c00728c */ /* 0x000fe2000bf05070 */
[----:B------:R-:W-:Y:S01]  /*62a0*/  R2UR UR6, R77 ;  /* 0x000000004d0672ca */ /* 0x000fe200000e0000 */
[----:B------:R-:W2:Y:S01]  /*62b0*/  LDCU.64 UR8, c[0x0][0x358] ;  /* 0x00006b00ff0877ac */ /* 0x000ea20008000a00 */
[----:B------:R-:W-:Y:S02]  /*62c0*/  HFMA2 R63, -RZ, RZ, 0, 5.9604644775390625e-08 ;  /* 0x00000001ff3f7431 */ /* 0x000fe400000001ff */
[----:B-1----:R-:W-:Y:S01]  /*62d0*/  IMAD.MOV.U32 R0, RZ, RZ, 0x1 ;  /* 0x00000001ff007424 */ /* 0x002fe200078e00ff */
[----:B------:R-:W-:Y:S06]  /*62e0*/  UISETP.NE.AND.EX UP0, UPT, UR61, URZ, UPT, UP0 ;  /* 0x000000ff3d00728c */ /* 0x000fec000bf05300 */
[----:B------:R-:W-:Y:S05]  /*62f0*/  PLOP3.LUT P3, PT, PT, PT, UP0, 0x80, 0x8 ;  /* 0x000000000008781c */ /* 0x000fea0003f6f008 */
[----:B------:R-:W1:Y:S01]  /*6300*/  @UP0 LDCU.64 UR4, c[0x0][0x888] ;  /* 0x00011100ff0407ac */ /* 0x000e620008000a00 */
[----:B------:R-:W-:Y:S07]  /*6310*/  @UP0 UIMAD UR6, UR36, UR6, URZ ;  /* 0x00000006240602a4 */ /* 0x000fee000f8e02ff */
[----:B------:R-:W-:Y:S01]  /*6320*/  @!P3 PRMT R63, R0, 0x7610, R63 ;  /* 0x00007610003fb816 */ /* 0x000fe2000000003f */
[----:B-1----:R-:W-:Y:S06]  /*6330*/  @UP0 UIMAD.WIDE UR4, UR6, 0x4, UR4 ;  /* 0x00000004060408a5 */ /* 0x002fec000f8e0204 */
[----:B------:R-:W-:Y:S02]  /*6340*/  IMAD.U32 R2, RZ, RZ, UR4 ;  /* 0x00000004ff027e24 */ /* 0x000fe4000f8e00ff */
[----:B------:R-:W-:Y:S03]  /*6350*/  IMAD.U32 R3, RZ, RZ, UR5 ;  /* 0x00000005ff037e24 */ /* 0x000fe6000f8e00ff */
[----:B------:R-:W1:Y:S02]  /*6360*/  @!UP0 LDCU UR4, c[0x0][0x880] ;  /* 0x00011000ff0487ac */ /* 0x000e640008000800 */
[----:B--2--5:R2:W5:Y:S02]  /*6370*/  @P3 LDG.E R27, desc[UR8][R2.64] ;  /* 0x00000008021b3981 */ /* 0x024564000c1e1900 */
[----:B-12---:R-:W-:Y:S02]  /*6380*/  @!P3 MOV R27, UR4 ;  /* 0x00000004001bbc02 */ /* 0x006fe40008000f00 */
.L_x_99:
[----:B------:R-:W-:Y:S05]  /*6390*/  @!P4 BRA `(.L_x_100) ;  /* 0x000000000024c947 */ /* 0x000fea0003800000 */
[----:B------:R-:W-:Y:S01]  /*63a0*/  ISETP.NE.U32.AND P3, PT, R42, RZ, PT ;  /* 0x000000ff2a00720c */ /* 0x000fe20003f65070 */
[----:B------:R-:W2:Y:S03]  /*63b0*/  LDCU.64 UR4, c[0x0][0x358] ;  /* 0x00006b00ff0477ac */ /* 0x000ea60008000a00 */
[----:B------:R-:W-:Y:S11]  /*63c0*/  ISETP.NE.AND.EX P3, PT, R43, RZ, PT, P3 ;  /* 0x000000ff2b00720c */ /* 0x000ff60003f65330 */
[----:B------:R-:W-:Y:S02]  /*63d0*/  @!UPT UIADD3 URZ, UPT, UPT, URZ, URZ, URZ ;  /* 0x000000fffffff290 */ /* 0x000fe4000fffe0ff */
[----:B------:R-:W3:Y:S01]  /*63e0*/  @P3 LDC.64 R2, c[0x0][0x8a8] ;  /* 0x00022a00ff023b82 */ /* 0x000ee20000000a00 */
[----:B-1----:R-:W-:Y:S04]  /*63f0*/  @P3 IMAD R0, R60, UR36, RZ ;  /* 0x000000243c003c24 */ /* 0x002fe8000f8e02ff */
[----:B---3--:R-:W-:Y:S05]  /*6400*/  @P3 IMAD.WIDE R2, R0, 0x4, R2 ;  /* 0x0000000400023825 */ /* 0x008fea00078e0202 */
[----:B--2--5:R2:W5:Y:S02]  /*6410*/  @P3 LDG.E R24, desc[UR4][R2.64] ;  /* 0x0000000402183981 */ /* 0x024564000c1e1900 */
[----:B--2---:R-:W3:Y:S02]  /*6420*/  @!P3 LDC R24, c[0x0][0x8a0] ;  /* 0x00022800ff18bb82 */ /* 0x004ee40000000800 */
.L_x_100:
[----:B-----5:R-:W-:Y:S01]  /*6430*/  FSETP.NEU.AND P3, PT, R27, RZ, PT ;  /* 0x000000ff1b00720b */ /* 0x020fe20003f6d000 */
[----:B------:R-:W-:Y:S01]  /*6440*/  IMAD.SHL.U32 R86, R62, 0x4, RZ ;  /* 0x000000043e567824 */ /* 0x000fe200078e00ff */
[----:B------:R-:W-:Y:S01]  /*6450*/  SEL R5, RZ, 0xffffffff, P2 ;  /* 0xffffffffff057807 */ /* 0x000fe20001000000 */
[----:B------:R-:W-:Y:S01]  /*6460*/  BSSY B1, `(.L_x_101) ;  /* 0x0000043000017945 */ /* 0x000fe20003800000 */
[----:B------:R-:W-:Y:S01]  /*6470*/  @P1 LOP3.LUT P2, RZ, R63, 0xff, RZ, 0xc0, !PT ;  /* 0x000000ff3fff1812 */ /* 0x000fe2000784c0ff */
[----:B------:R-:W-:Y:S01]  /*6480*/  VIADD R81, R86, UR43 ;  /* 0x0000002b56517c36 */ /* 0x000fe20008000000 */
[----:B------:R-:W-:Y:S01]  /*6490*/  @P1 SEL R2, RZ, 0xffffffff, P3 ;  /* 0xffffffffff021807 */ /* 0x000fe20001800000 */
[----:B------:R-:W-:Y:S01]  /*64a0*/  IMAD.MOV.U32 R87, RZ, RZ, 0x1 ;  /* 0x00000001ff577424 */ /* 0x000fe200078e00ff */
[----:B------:R-:W-:Y:S01]  /*64b0*/  LEA R82, R22, UR43, 0x3 ;  /* 0x0000002b16527c11 */ /* 0x000fe2000f8e18ff */
[----:B------:R-:W-:Y:S01]  /*64c0*/  IMAD.MOV.U32 R85, RZ, RZ, RZ ;  /* 0x000000ffff557224 */ /* 0x000fe200078e00ff */
[----:B------:R-:W-:Y:S02]  /*64d0*/  @P0 SEL R2, R5, R2, !P2 ;  /* 0x0000000205020207 */ /* 0x000fe40005000000 */
[----:B------:R-:W-:Y:S02]  /*64e0*/  CS2R R46, SRZ ;  /* 0x00000000002e7805 */ /* 0x000fe4000001ff00 */
[----:B------:R-:W-:Y:S02]  /*64f0*/  SHF.L.U32 R3, R72, 0x1f, RZ ;  /* 0x0000001f48037819 */ /* 0x000fe400000006ff */
[----:B------:R-:W-:Y:S02]  /*6500*/  CS2R R44, SRZ ;  /* 0x00000000002c7805 */ /* 0x000fe4000001ff00 */
[----:B------:R-:W-:Y:S02]  /*6510*/  @P1 LOP3.LUT R2, R2, 0x1, RZ, 0xc0, !PT ;  /* 0x0000000102021812 */ /* 0x000fe400078ec0ff */
[----:B------:R-:W-:Y:S02]  /*6520*/  CS2R R50, SRZ ;  /* 0x0000000000327805 */ /* 0x000fe4000001ff00 */
[----:B------:R-:W-:Y:S02]  /*6530*/  PLOP3.LUT P2, PT, PT, PT, UP1, 0x80, 0x8 ;  /* 0x000000000008781c */ /* 0x000fe40003f4f018 */
[----:B------:R-:W-:Y:S02]  /*6540*/  CS2R R48, SRZ ;  /* 0x0000000000307805 */ /* 0x000fe4000001ff00 */
[----:B------:R-:W-:Y:S02]  /*6550*/  ISETP.NE.U32.OR P6, PT, R2, 0x1, !P1 ;  /* 0x000000010200780c */ /* 0x000fe40004fc5470 */
[----:B------:R-:W-:Y:S02]  /*6560*/  CS2R R54, SRZ ;  /* 0x0000000000367805 */ /* 0x000fe4000001ff00 */
[C---:B------:R-:W-:Y:S02]  /*6570*/  LEA.HI R25, R22.reuse, R22, RZ, 0x1 ;  /* 0x0000001616197211 */ /* 0x040fe400078f08ff */
[----:B------:R-:W-:Y:S02]  /*6580*/  CS2R R52, SRZ ;  /* 0x0000000000347805 */ /* 0x000fe4000001ff00 */
[----:B------:R-:W-:Y:S02]  /*6590*/  LOP3.LUT P4, R69, R63, 0xff, RZ, 0xc0, !PT ;  /* 0x000000ff3f457812 */ /* 0x000fe4000788c0ff */
[----:B------:R-:W-:Y:S02]  /*65a0*/  CS2R R58, SRZ ;  /* 0x00000000003a7805 */ /* 0x000fe4000001ff00 */
[----:B------:R-:W-:Y:S01]  /*65b0*/  SEL R2, RZ, 0xffffffff, P3 ;  /* 0xffffffffff027807 */ /* 0x000fe20001800000 */
[C---:B-1----:R-:W-:Y:S01]  /*65c0*/  IMAD.SHL.U32 R0, R25.reuse, 0x80, RZ ;  /* 0x0000008019007824 */ /* 0x042fe200078e00ff */
[----:B------:R-:W-:Y:S02]  /*65d0*/  LOP3.LUT R25, R25, 0xffe, RZ, 0xc0, !PT ;  /* 0x00000ffe19197812 */ /* 0x000fe400078ec0ff */
[----:B------:R-:W-:Y:S02]  /*65e0*/  CS2R R56, SRZ ;  /* 0x0000000000387805 */ /* 0x000fe4000001ff00 */
[----:B------:R-:W-:Y:S01]  /*65f0*/  P2R R79, PR, RZ, 0x40 ;  /* 0x00000040ff4f7803 */ /* 0x000fe20000000000 */
[----:B------:R-:W-:Y:S01]  /*6600*/  VIADD R35, R81, 0x400 ;  /* 0x0000040051237836 */ /* 0x000fe20000000000 */
[----:B------:R-:W-:Y:S01]  /*6610*/  @P2 SEL R2, R5, R2, !P4 ;  /* 0x0000000205022207 */ /* 0x000fe20006000000 */
[----:B------:R-:W-:Y:S01]  /*6620*/  IMAD.IADD R25, R22, 0x1, -R25 ;  /* 0x0000000116197824 */ /* 0x000fe200078e0a19 */
[----:B------:R-:W-:Y:S01]  /*6630*/  @P6 SHF.L.U32 R4, RZ, 0x1f, RZ ;  /* 0x0000001fff046819 */ /* 0x000fe200000006ff */
[----:B------:R-:W-:Y:S01]  /*6640*/  IMAD.IADD R80, R73, 0x1, R81 ;  /* 0x0000000149507824 */ /* 0x000fe200078e0251 */
[----:B------:R-:W-:Y:S02]  /*6650*/  LOP3.LUT R0, R0, 0xffffff00, RZ, 0xc0, !PT ;  /* 0xffffff0000007812 */ /* 0x000fe400078ec0ff */
[----:B------:R-:W1:Y:S01]  /*6660*/  @P6 SYNCS.PHASECHK.TRANS64.TRYWAIT P1, [UR43+0x40], R4 ;  /* 0x00004004ff0065a7 */ /* 0x000e62000802112b */
[----:B------:R-:W-:Y:S02]  /*6670*/  LOP3.LUT R2, R2, 0x1, RZ, 0xc0, !PT ;  /* 0x0000000102027812 */ /* 0x000fe400078ec0ff */
[----:B------:R-:W-:Y:S02]  /*6680*/  IMAD.IADD R0, R23, 0x1, R0 ;  /* 0x0000000117007824 */ /* 0x000fe400078e0200 */
[----:B------:R-:W-:Y:S02]  /*6690*/  ISETP.NE.U32.AND P5, PT, R2, 0x1, PT ;  /* 0x000000010200780c */ /* 0x000fe40003fa5070 */
[----:B------:R-:W-:Y:S02]  /*66a0*/  IMAD R25, R25, 0x100000, R0 ;  /* 0x0010000019197824 */ /* 0x000fe400078e0200 */
[----:B------:R-:W-:Y:S01]  /*66b0*/  P2R R88, PR, RZ, 0x20 ;  /* 0x00000020ff587803 */ /* 0x000fe20000000000 */
[----:B------:R2:W4:Y:S01]  /*66c0*/  SYNCS.PHASECHK.TRANS64.TRYWAIT P0, [R82+URZ+0xb0], R3 ;  /* 0x0000b003520075a7 */ /* 0x00052200080011ff */
[----:B-1----:R-:W-:Y:S01]  /*66d0*/  @P6 SEL R87, RZ, 0x1, !P1 ;  /* 0x00000001ff576807 */ /* 0x002fe20004800000 */
[----:B--2---:R-:W-:Y:S06]  /*66e0*/  @!P6 BRA `(.L_x_102) ;  /* 0x000000000068e947 */ /* 0x004fec0003800000 */
[C---:B------:R-:W-:Y:S01]  /*66f0*/  @P5 IMAD R4, R74.reuse, 0x4, R35 ;  /* 0x000000044a045824 */ /* 0x040fe200078e0223 */
[----:B------:R-:W-:Y:S01]  /*6700*/  ISETP.NE.AND P1, PT, R87, RZ, PT ;  /* 0x000000ff5700720c */ /* 0x000fe20003f25270 */
[----:B------:R-:W-:Y:S01]  /*6710*/  @P5 IMAD R2, R74, 0x4, R81 ;  /* 0x000000044a025824 */ /* 0x000fe200078e0251 */
[----:B------:R-:W-:Y:S01]  /*6720*/  BSSY B0, `(.L_x_103) ;  /* 0x000000e000007945 */ /* 0x000fe20003800000 */
[----:B------:R-:W-:Y:S01]  /*6730*/  IMAD.MOV.U32 R46, RZ, RZ, RZ ;  /* 0x000000ffff2e7224 */ /* 0x000fe200078e00ff */
[----:B------:R-:W-:Y:S01]  /*6740*/  CS2R R50, SRZ ;  /* 0x0000000000327805 */ /* 0x000fe2000001ff00 */
[----:B------:R-:W-:Y:S01]  /*6750*/  @P5 IMAD.IADD R4, R73, 0x1, R4 ;  /* 0x0000000149045824 */ /* 0x000fe200078e0204 */
[----:B------:R-:W-:Y:S02]  /*6760*/  CS2R R48, SRZ ;  /* 0x0000000000307805 */ /* 0x000fe4000001ff00 */
[----:B------:R-:W-:Y:S02]  /*6770*/  CS2R R44, SRZ ;  /* 0x00000000002c7805 */ /* 0x000fe4000001ff00 */
[----:B------:R-:W-:Y:S02]  /*6780*/  CS2R R58, SRZ ;  /* 0x00000000003a7805 */ /* 0x000fe4000001ff00 */
[----:B------:R-:W-:Y:S02]  /*6790*/  CS2R R56, SRZ ;  /* 0x0000000000387805 */ /* 0x000fe4000001ff00 */
[----:B------:R-:W-:Y:S02]  /*67a0*/  CS2R R54, SRZ ;  /* 0x0000000000367805 */ /* 0x000fe4000001ff00 */
[----:B------:R-:W-:Y:S01]  /*67b0*/  CS2R R52, SRZ ;  /* 0x0000000000347805 */ /* 0x000fe2000001ff00 */
[----:B------:R-:W-:Y:S06]  /*67c0*/  @P1 BRA `(.L_x_104) ;  /* 0x00000000000c1947 */ /* 0x000fec0003800000 */
[----:B------:R-:W-:Y:S04]  /*67d0*/  SHF.L.U32 R5, RZ, 0x1f, RZ ;  /* 0x0000001fff057819 */ /* 0x000fe800000006ff */
[----:B------:R-:W1:Y:S02]  /*67e0*/  SYNCS.PHASECHK.TRANS64.TRYWAIT P1, [UR43+0x40], R5 ;  /* 0x00004005ff0075a7 */ /* 0x000e64000802112b */
[----:B-1----:R-:W-:Y:S05]  /*67f0*/  @!P1 BRA `(.L_x_105) ;  /* 0x00000058009c9947 */ /* 0x002fea0003800000 */
.L_x_104:
[----:B------:R-:W-:Y:S05]  /*6800*/  BSYNC B0 ;  /* 0x0000000000007941 */ /* 0x000fea0003800000 */
.L_x_103:
[----:B------:R-:W-:Y:S01]  /*6810*/  ISETP.NE.AND P1, PT, R88, RZ, PT ;  /* 0x000000ff5800720c */ /* 0x000fe20003f25270 */
[----:B------:R-:W-:Y:S11]  /*6820*/  HFMA2 R85, -RZ, RZ, 0, 5.9604644775390625e-08 ;  /* 0x00000001ff557431 */ /* 0x000ff600000001ff */
[----:B------:R-:W-:Y:S01]  /*6830*/  @!UPT UIADD3 URZ, UPT, UPT, URZ, URZ, URZ ;  /* 0x000000fffffff290 */ /* 0x000fe2000fffe0ff */
[----:B------:R-:W-:Y:S05]  /*6840*/  @P1 WARPSYNC.ALL ;  /* 0x0000000000001948 */ /* 0x000fea0003800000 */
[----:B------:R2:W1:Y:S04]  /*6850*/  @P1 LDSM.16.M88.4 R48, [R2+0x400] ;  /* 0x000400000230183b */ /* 0x0004680000000200 */
[----:B------:R2:W1:Y:S04]  /*6860*/  @P1 LDSM.16.M88.4 R44, [R4] ;  /* 0x00000000042c183b */ /* 0x0004680000000200 */
[----:B------:R2:W1:Y:S04]  /*6870*/  @P1 LDSM.16.M88.4 R56, [R86+UR43+0x400] ;  /* 0x0004002b5638183b */ /* 0x0004680008000200 */
[----:B------:R2:W1:Y:S02]  /*6880*/  @P1 LDSM.16.M88.4 R52, [R80+0x400] ;  /* 0x000400005034183b */ /* 0x0004640000000200 */
.L_x_102:
[----:B------:R-:W-:Y:S05]  /*6890*/  BSYNC B1 ;  /* 0x0000000000017941 */ /* 0x000fea0003800000 */
.L_x_101:
[----:B-1----:R-:W-:Y:S04]  /*68a0*/  SHF.R.U32.HI R5, RZ, 0x15, R25 ;  /* 0x00000015ff057819 */ /* 0x002fe80000011619 */
[----:B------:R-:W-:Y:S01]  /*68b0*/  LOP3.LUT P1, RZ, R5, 0x3, R64, 0x48, !PT ;  /* 0x0000000305ff7812 */ /* 0x000fe20007824840 */
[----:B------:R-:W-:Y:S01]  /*68c0*/  @!UPT UIADD3 URZ, UPT, UPT, URZ, URZ, URZ ;  /* 0x000000fffffff290 */ /* 0x000fe2000fffe0ff */
[----:B----4-:R-:W-:Y:S11]  /*68d0*/  @P0 BRA `(.L_x_106) ;  /* 0x0000000000080947 */ /* 0x010ff60003800000 */
[----:B------:R-:W1:Y:S02]  /*68e0*/  SYNCS.PHASECHK.TRANS64.TRYWAIT P0, [R82+URZ+0xb0], R3 ;  /* 0x0000b003520075a7 */ /* 0x000e6400080011ff */
[----:B-1----:R-:W-:Y:S05]  /*68f0*/  @!P0 BRA `(.L_x_107) ;  /* 0x0000005800748947 */ /* 0x002fea0003800000 */
.L_x_106:
[----:B------:R-:W-:Y:S05]  /*6900*/  @!P1 BRA `(.L_x_108) ;  /* 0x0000000000409947 */ /* 0x000fea0003800000 */
[----:B------:R-:W4:Y:S01]  /*6910*/  LDCU.64 UR8, c[0x4][0x70] ;  /* 0x01000e00ff0877ac */ /* 0x000f220008000a00 */
[----:B-1----:R-:W-:Y:S01]  /*6920*/  MOV R3, 0x0 ;  /* 0x0000000000037802 */ /* 0x002fe20000000f00 */
[----:B------:R-:W-:Y:S02]  /*6930*/  HFMA2 R12, -RZ, RZ, 0, 5.9604644775390625e-08 ;  /* 0x00000001ff0c7431 */ /* 0x000fe400000001ff */
[----:B------:R-:W-:Y:S02]  /*6940*/  IMAD.MOV.U32 R8, RZ, RZ, 0x192 ;  /* 0x00000192ff087424 */ /* 0x000fe400078e00ff */
[----:B------:R-:W-:Y:S01]  /*6950*/  IMAD.MOV.U32 R13, RZ, RZ, RZ ;  /* 0x000000ffff0d7224 */ /* 0x000fe200078e00ff */
[----:B------:R-:W1:Y:S01]  /*6960*/  LDCU.64 UR6, c[0x4][0x78] ;  /* 0x01000f00ff0677ac */ /* 0x000e620008000a00 */
[----:B--2---:R-:W2:Y:S01]  /*6970*/  LDC.64 R2, c[0x4][R3] ;  /* 0x0100000003027b82 */ /* 0x004ea20000000a00 */
[----:B------:R-:W5:Y:S01]  /*6980*/  LDCU.64 UR4, c[0x4][0x10] ;  /* 0x01000200ff0477ac */ /* 0x000f620008000a00 */
[----:B----4-:R-:W-:Y:S01]  /*6990*/  MOV R5, UR9 ;  /* 0x0000000900057c02 */ /* 0x010fe20008000f00 */
[----:B------:R-:W-:Y:S01]  /*69a0*/  IMAD.U32 R4, RZ, RZ, UR8 ;  /* 0x00000008ff047e24 */ /* 0x000fe2000f8e00ff */
[----:B-1----:R-:W-:Y:S01]  /*69b0*/  MOV R7, UR7 ;  /* 0x0000000700077c02 */ /* 0x002fe20008000f00 */
[----:B------:R-:W-:Y:S01]  /*69c0*/  IMAD.U32 R6, RZ, RZ, UR6 ;  /* 0x00000006ff067e24 */ /* 0x000fe2000f8e00ff */
[----:B-----5:R-:W-:Y:S01]  /*69d0*/  MOV R11, UR5 ;  /* 0x00000005000b7c02 */ /* 0x020fe20008000f00 */
[----:B------:R-:W-:Y:S02]  /*69e0*/  IMAD.U32 R10, RZ, RZ, UR4 ;  /* 0x00000004ff0a7e24 */ /* 0x000fe4000f8e00ff */
[----:B------:R-:W-:Y:S07]  /*69f0*/  LEPC R20, `(.L_x_108) ;  /* 0x000000001014794e */ /* 0x000fee0000000000 */
[----:B--23--:R-:W-:Y:S05]  /*6a00*/  CALL.ABS.NOINC R2 ;  /* 0x0000000002007343 */ /* 0x00cfea0003c00000 */
.L_x_108:
[----:B------:R-:W-:Y:S01]  /*6a10*/  LOP3.LUT R20, R56, 0xffffe000, RZ, 0xc0, !PT ;  /* 0xffffe00038147812 */ /* 0x000fe200078ec0ff */
[----:B------:R-:W-:Y:S05]  /*6a20*/  WARPSYNC.ALL ;  /* 0x0000000000007948 */ /* 0x000fea0003800000 */
[----:B------:R-:W-:Y:S01]  /*6a30*/  R2UR UR4, R25 ;  /* 0x00000000190472ca */ /* 0x000fe200000e0000 */
[----:B------:R-:W-:Y:S01]  /*6a40*/  IMAD.SHL.U32 R90, R74, 0x4, RZ ;  /* 0x000000044a5a7824 */ /* 0x000fe200078e00ff */
[----:B------:R-:W-:Y:S01]  /*6a50*/  LOP3.LUT R21, R57, 0xffffe000, RZ, 0xc0, !PT ;  /* 0xffffe00039157812 */ /* 0x000fe200078ec0ff */
[----:B------:R-:W-:Y:S01]  /*6a60*/  BSSY.RECONVERGENT B0, `(.L_x_109) ;  /* 0x0000059000007945 */ /* 0x000fe20003800200 */
[----:B------:R-:W-:Y:S02]  /*6a70*/  LOP3.LUT R26, R59, 0xffffe000, RZ, 0xc0, !PT ;  /* 0xffffe0003b1a7812 */ /* 0x000fe400078ec0ff */
[----:B------:R-:W-:Y:S02]  /*6a80*/  LOP3.LUT R32, R53, 0xffffe000, RZ, 0xc0, !PT ;  /* 0xffffe00035207812 */ /* 0x000fe400078ec0ff */
[----:B------:R-:W-:Y:S02]  /*6a90*/  LOP3.LUT R33, R54, 0xffffe000, RZ, 0xc0, !PT ;  /* 0xffffe00036217812 */ /* 0x000fe400078ec0ff */
[----:B------:R-:W-:Y:S02]  /*6aa0*/  IADD3 R84, PT, PT, R35, R90, RZ ;  /* 0x0000005a23547210 */ /* 0x000fe40007ffe0ff */
[----:B------:R-:W-:Y:S01]  /*6ab0*/  ISETP.NE.AND P0, PT, R75, RZ, PT ;  /* 0x000000ff4b00720c */ /* 0x000fe20003f05270 */
[----:B--2---:R-:W3:Y:S02]  /*6ac0*/  LDTM.16dp128bit.x8 R4, tmem[UR4] ;  /* 0x00000004000479ee */ /* 0x004ee40008180000 */
[----:B------:R-:W-:Y:S02]  /*6ad0*/  IMAD.IADD R83, R73, 0x1, R84 ;  /* 0x0000000149537824 */ /* 0x000fe400078e0254 */
[C---:B---3--:R-:W-:Y:S01]  /*6ae0*/  FMUL R0, R24.reuse, R4 ;  /* 0x0000000418007220 */ /* 0x048fe20000400000 */
[C---:B------:R-:W-:Y:S01]  /*6af0*/  FMUL R2, R24.reuse, R5 ;  /* 0x0000000518027220 */ /* 0x040fe20000400000 */
[C---:B-1----:R-:W-:Y:S01]  /*6b00*/  FMUL R3, R24.reuse, R6 ;  /* 0x0000000618037220 */ /* 0x042fe20000400000 */
[----:B------:R-:W-:Y:S01]  /*6b10*/  FMUL R7, R24, R7 ;  /* 0x0000000718077220 */ /* 0x000fe20000400000 */
[C---:B------:R-:W-:Y:S01]  /*6b20*/  FFMA R28, R27.reuse, R20, R0 ;  /* 0x000000141b1c7223 */ /* 0x040fe20000000000 */
[----:B------:R-:W-:Y:S01]  /*6b30*/  LOP3.LUT R20, R58, 0xffffe000, RZ, 0xc0, !PT ;  /* 0xffffe0003a147812 */ /* 0x000fe200078ec0ff */
[C---:B------:R-:W-:Y:S01]  /*6b40*/  FFMA R29, R27.reuse, R21, R2 ;  /* 0x000000151b1d7223 */ /* 0x040fe20000000002 */
[----:B------:R-:W-:Y:S01]  /*6b50*/  LOP3.LUT R21, R52, 0xffffe000, RZ, 0xc0, !PT ;  /* 0xffffe00034157812 */ /* 0x000fe200078ec0ff */
[C---:B------:R-:W-:Y:S01]  /*6b60*/  FMUL R4, R24.reuse, R8 ;  /* 0x0000000818047220 */ /* 0x040fe20000400000 */
[----:B------:R-:W-:Y:S01]  /*6b70*/  F2FP.TF32.F32.PACK_B R28, R28 ;  /* 0x0000001cff1c723e */ /* 0x000fe200024050ff */
[----:B------:R-:W-:Y:S01]  /*6b80*/  FFMA R30, R27, R20, R3 ;  /* 0x000000141b1e7223 */ /* 0x000fe20000000003 */
[----:B------:R-:W-:Y:S01]  /*6b90*/  LOP3.LUT R20, R55, 0xffffe000, RZ, 0xc0, !PT ;  /* 0xffffe00037147812 */ /* 0x000fe200078ec0ff */
[C---:B------:R-:W-:Y:S01]  /*6ba0*/  FMUL R5, R24.reuse, R9 ;  /* 0x0000000918057220 */ /* 0x040fe20000400000 */
[----:B------:R-:W-:Y:S01]  /*6bb0*/  F2FP.TF32.F32.PACK_B R29, R29 ;  /* 0x0000001dff1d723e */ /* 0x000fe200024050ff */
[C---:B------:R-:W-:Y:S01]  /*6bc0*/  FMUL R6, R24.reuse, R10 ;  /* 0x0000000a18067220 */ /* 0x040fe20000400000 */
[----:B------:R-:W-:Y:S01]  /*6bd0*/  F2FP.TF32.F32.PACK_B R30, R30 ;  /* 0x0000001eff1e723e */ /* 0x000fe200024050ff */
[----:B------:R-:W-:Y:S01]  /*6be0*/  FFMA R31, R27, R26, R7 ;  /* 0x0000001a1b1f7223 */ /* 0x000fe20000000007 */
[----:B------:R-:W-:Y:S01]  /*6bf0*/  LOP3.LUT R26, R49, 0xffffe000, RZ, 0xc0, !PT ;  /* 0xffffe000311a7812 */ /* 0x000fe200078ec0ff */
[----:B------:R-:W-:Y:S01]  /*6c00*/  FMUL R11, R24, R11 ;  /* 0x0000000b180b7220 */ /* 0x000fe20000400000 */
[C---:B------:R-:W-:Y:S01]  /*6c10*/  FFMA R4, R27.reuse, R21, R4 ;  /* 0x000000151b047223 */ /* 0x040fe20000000004 */
[----:B------:R-:W-:Y:S01]  /*6c20*/  LOP3.LUT R21, R48, 0xffffe000, RZ, 0xc0, !PT ;  /* 0xffffe00030157812 */ /* 0x000fe200078ec0ff */
[C---:B------:R-:W-:Y:S01]  /*6c30*/  FFMA R5, R27.reuse, R32, R5 ;  /* 0x000000201b057223 */ /* 0x040fe20000000005 */
[----:B------:R-:W-:Y:S01]  /*6c40*/  F2FP.TF32.F32.PACK_B R31, R31 ;  /* 0x0000001fff1f723e */ /* 0x000fe200024050ff */
        /* <DEDUP_REMOVED lines=8> */
[----:B------:R1:W-:Y:S01]  /*6cd0*/  STSM.16.M88.4 [R81+0x400], R28 ;  /* 0x0004001c51007844 */ /* 0x0003e20000000200 */
[----:B------:R-:W-:Y:S01]  /*6ce0*/  F2FP.TF32.F32.PACK_B R6, R6 ;  /* 0x00000006ff06723e */ /* 0x000fe200024050ff */
[C---:B------:R-:W-:Y:S01]  /*6cf0*/  FMUL R10, R24.reuse, R14 ;  /* 0x0000000e180a7220 */ /* 0x040fe20000400000 */
[----:B------:R-:W-:Y:S01]  /*6d00*/  F2FP.TF32.F32.PACK_B R7, R7 ;  /* 0x00000007ff07723e */ /* 0x000fe200024050ff */
[----:B------:R-:W-:Y:S01]  /*6d10*/  FMUL R15, R24, R15 ;  /* 0x0000000f180f7220 */ /* 0x000fe20000400000 */
[C---:B------:R-:W-:Y:S01]  /*6d20*/  FFMA R8, R27.reuse, R21, R8 ;  /* 0x000000151b087223 */ /* 0x040fe20000000008 */
[C---:B------:R-:W-:Y:S01]  /*6d30*/  FFMA R9, R27.reuse, R26, R9 ;  /* 0x0000001a1b097223 */ /* 0x040fe20000000009 */
[C---:B------:R-:W-:Y:S01]  /*6d40*/  FFMA R10, R27.reuse, R33, R10 ;  /* 0x000000211b0a7223 */ /* 0x040fe2000000000a */
[----:B------:R1:W-:Y:S01]  /*6d50*/  STSM.16.M88.4 [R80+0x400], R4 ;  /* 0x0004000450007844 */ /* 0x0003e20000000200 */
[----:B------:R-:W-:Y:S01]  /*6d60*/  LOP3.LUT R21, R44, 0xffffe000, RZ, 0xc0, !PT ;  /* 0xffffe0002c157812 */ /* 0x000fe200078ec0ff */
[----:B------:R-:W-:Y:S01]  /*6d70*/  FFMA R11, R27, R20, R15 ;  /* 0x000000141b0b7223 */ /* 0x000fe2000000000f */
[----:B------:R-:W-:Y:S01]  /*6d80*/  LOP3.LUT R20, R45, 0xffffe000, RZ, 0xc0, !PT ;  /* 0xffffe0002d147812 */ /* 0x000fe200078ec0ff */
[C---:B------:R-:W-:Y:S01]  /*6d90*/  FMUL R12, R24.reuse, R16 ;  /* 0x00000010180c7220 */ /* 0x040fe20000400000 */
[----:B------:R-:W-:Y:S01]  /*6da0*/  FMUL R13, R24, R17 ;  /* 0x00000011180d7220 */ /* 0x000fe20000400000 */
[----:B------:R-:W-:Y:S01]  /*6db0*/  LOP3.LUT R33, R46, 0xffffe000, RZ, 0xc0, !PT ;  /* 0xffffe0002e217812 */ /* 0x000fe200078ec0ff */
[C---:B------:R-:W-:Y:S01]  /*6dc0*/  FMUL R14, R24.reuse, R18 ;  /* 0x00000012180e7220 */ /* 0x040fe20000400000 */
[----:B------:R-:W-:Y:S01]  /*6dd0*/  LOP3.LUT R26, R47, 0xffffe000, RZ, 0xc0, !PT ;  /* 0xffffe0002f1a7812 */ /* 0x000fe200078ec0ff */
[----:B------:R-:W-:Y:S01]  /*6de0*/  FMUL R19, R24, R19 ;  /* 0x0000001318137220 */ /* 0x000fe20000400000 */
[C---:B------:R-:W-:Y:S01]  /*6df0*/  FFMA R12, R27.reuse, R21, R12 ;  /* 0x000000151b0c7223 */ /* 0x040fe2000000000c */
[C---:B------:R-:W-:Y:S01]  /*6e00*/  FFMA R13, R27.reuse, R20, R13 ;  /* 0x000000141b0d7223 */ /* 0x040fe2000000000d */
[C---:B------:R-:W-:Y:S01]  /*6e10*/  FFMA R14, R27.reuse, R33, R14 ;  /* 0x000000211b0e7223 */ /* 0x040fe2000000000e */
[----:B------:R-:W-:Y:S01]  /*6e20*/  FFMA R15, R27, R26, R19 ;  /* 0x0000001a1b0f7223 */ /* 0x000fe20000000013 */
[----:B------:R-:W-:Y:S02]  /*6e30*/  F2FP.TF32.F32.PACK_B R8, R8 ;  /* 0x00000008ff08723e */ /* 0x000fe400024050ff */
[----:B------:R-:W-:Y:S02]  /*6e40*/  F2FP.TF32.F32.PACK_B R9, R9 ;  /* 0x00000009ff09723e */ /* 0x000fe400024050ff */
[----:B------:R-:W-:Y:S02]  /*6e50*/  F2FP.TF32.F32.PACK_B R10, R10 ;  /* 0x0000000aff0a723e */ /* 0x000fe400024050ff */
[----:B------:R-:W-:Y:S02]  /*6e60*/  F2FP.TF32.F32.PACK_B R11, R11 ;  /* 0x0000000bff0b723e */ /* 0x000fe400024050ff */
[----:B------:R-:W-:Y:S02]  /*6e70*/  F2FP.TF32.F32.PACK_B R12, R12 ;  /* 0x0000000cff0c723e */ /* 0x000fe400024050ff */
[----:B------:R-:W-:Y:S01]  /*6e80*/  F2FP.TF32.F32.PACK_B R13, R13 ;  /* 0x0000000dff0d723e */ /* 0x000fe200024050ff */
[----:B------:R1:W-:Y:S01]  /*6e90*/  STSM.16.M88.4 [R84], R8 ;  /* 0x0000000854007844 */ /* 0x0003e20000000200 */
[----:B------:R-:W-:Y:S02]  /*6ea0*/  F2FP.TF32.F32.PACK_B R14, R14 ;  /* 0x0000000eff0e723e */ /* 0x000fe400024050ff */
[----:B------:R-:W-:Y:S05]  /*6eb0*/  F2FP.TF32.F32.PACK_B R15, R15 ;  /* 0x0000000fff0f723e */ /* 0x000fea00024050ff */
[----:B------:R1:W-:Y:S01]  /*6ec0*/  STSM.16.M88.4 [R83], R12 ;  /* 0x0000000c53007844 */ /* 0x0003e20000000200 */
[----:B------:R-:W-:Y:S01]  /*6ed0*/  @!PT LDS RZ, [RZ] ;  /* 0x00000000fffff984 */ /* 0x000fe20000000800 */
[----:B------:R-:W-:Y:S01]  /*6ee0*/  @!PT LDS RZ, [RZ] ;  /* 0x00000000fffff984 */ /* 0x000fe20000000800 */
[----:B------:R-:W-:Y:S01]  /*6ef0*/  @!PT LDS RZ, [RZ] ;  /* 0x00000000fffff984 */ /* 0x000fe20000000800 */
[----:B------:R-:W-:Y:S01]  /*6f00*/  @!PT LDS RZ, [RZ] ;  /* 0x00000000fffff984 */ /* 0x000fe20000000800 */
[----:B------:R2:W-:Y:S07]  /*6f10*/  MEMBAR.ALL.CTA ;  /* 0x0000000000007992 */ /* 0x0005ee0000008000 */
[----:B--2---:R-:W2:Y:S02]  /*6f20*/  FENCE.VIEW.ASYNC.S ;  /* 0x00000000000073c6 */ /* 0x004ea40000000000 */
[----:B--2---:R-:W-:Y:S06]  /*6f30*/  BAR.SYNC.DEFER_BLOCKING 0x1, 0x80 ;  /* 0x0042000000007b1d */ /* 0x004fec0000010000 */
[----:B------:R-:W-:Y:S05]  /*6f40*/  @P0 BRA `(.L_x_110) ;  /* 0x0000000000280947 */ /* 0x000fea0003800000 */
[----:B------:R-:W-:Y:S01]  /*6f50*/  UIADD3 UR4, UPT, UPT, UR43, 0x400, URZ ;  /* 0x000004002b047890 */ /* 0x000fe2000fffe0ff */
[----:B------:R-:W-:Y:S05]  /*6f60*/  UMOV UR51, UR36 ;  /* 0x0000002400337c82 */ /* 0x000fea0008000000 */
[----:B------:R-:W-:Y:S01]  /*6f70*/  MOV R68, UR4 ;  /* 0x0000000400447c02 */ /* 0x000fe20008000f00 */
[----:B------:R-:W-:Y:S03]  /*6f80*/  UIADD3 UR4, UP0, UPT, UR54, 0x680, URZ ;  /* 0x0000068036047890 */ /* 0x000fe6000ff1e0ff */
[----:B------:R-:W-:Y:S01]  /*6f90*/  R2UR UR48, R68 ;  /* 0x00000000443072ca */ /* 0x000fe200000e0000 */
[----:B------:R-:W-:Y:S11]  /*6fa0*/  UIADD3.X UR5, UPT, UPT, URZ, UR55, URZ, UP0, !UPT ;  /* 0x00000037ff057290 */ /* 0x000ff600087fe4ff */
[----:B------:R-:W-:Y:S01]  /*6fb0*/  @!UPT UIADD3 URZ, UPT, UPT, URZ, URZ, URZ ;  /* 0x000000fffffff290 */ /* 0x000fe2000fffe0ff */
[----:B------:R2:W-:Y:S01]  /*6fc0*/  UTMASTG.3D [UR48], [UR4] ;  /* 0x00000030040073b5 */ /* 0x0005e20008010000 */
[----:B------:R0:W-:Y:S01]  /*6fd0*/  UTMACMDFLUSH ;  /* 0x00000000000079b7 */ /* 0x0001e20000000000 */
[----:B--2---:R-:W-:Y:S04]  /*6fe0*/  DEPBAR.LE SB0, 0x1 ;  /* 0x000080400000791a */ /* 0x004fe80000000000 */
.L_x_110:
[----:B------:R-:W-:Y:S05]  /*6ff0*/  BSYNC.RECONVERGENT B0 ;  /* 0x0000000000007941 */ /* 0x000fea0003800200 */
.L_x_109:
[----:B------:R-:W-:Y:S01]  /*7000*/  BAR.SYNC.DEFER_BLOCKING 0x1, 0x80 ;  /* 0x0042000000007b1d */ /* 0x000fe20000010000 */
[----:B------:R-:W-:Y:S01]  /*7010*/  ISETP.NE.AND P1, PT, R79, RZ, PT ;  /* 0x000000ff4f00720c */ /* 0x000fe20003f25270 */
[----:B------:R-:W-:Y:S01]  /*7020*/  UISETP.NE.AND UP0, UPT, UR52, URZ, UPT ;  /* 0x000000ff3400728c */ /* 0x000fe2000bf05270 */
[----:B------:R-:W-:Y:S11]  /*7030*/  LEA R3, R85, UR43, 0x3 ;  /* 0x0000002b55037c11 */ /* 0x000ff6000f8e18ff */
[----:B-1----:R-:W-:Y:S01]  /*7040*/  @P1 SHF.L.U32 R4, RZ, 0x1f, RZ ;  /* 0x0000001fff041819 */ /* 0x002fe200000006ff */
[----:B------:R-:W-:Y:S06]  /*7050*/  BRA.U !UP0, `(.L_x_111) ;  /* 0x0000000108247547 */ /* 0x000fec000b800000 */
[----:B------:R-:W1:Y:S01]  /*7060*/  S2R R0, SR_CgaCtaId ;  /* 0x0000000000007919 */ /* 0x000e620000008800 */
[----:B------:R-:W-:Y:S01]  /*7070*/  IMAD.U32 R2, RZ, RZ, UR47 ;  /* 0x0000002fff027e24 */ /* 0x000fe2000f8e00ff */
[----:B------:R-:W-:Y:S04]  /*7080*/  UIADD3 UR4, UPT, UPT, UR47, 0x1, URZ ;  /* 0x000000012f047890 */ /* 0x000fe8000fffe0ff */
[----:B------:R-:W-:Y:S01]  /*7090*/  @P1 LEA R2, R2, UR43, 0x3 ;  /* 0x0000002b02021c11 */ /* 0x000fe2000f8e18ff */
[----:B------:R-:W-:Y:S04]  /*70a0*/  UISETP.NE.AND UP0, UPT, UR4, 0x4, UPT ;  /* 0x000000040400788c */ /* 0x000fe8000bf05270 */
[----:B------:R-:W-:Y:S01]  /*70b0*/  @P1 VIADD R5, R2, 0x60 ;  /* 0x0000006002051836 */ /* 0x000fe20000000000 */
[----:B------:R-:W-:Y:S04]  /*70c0*/  USEL UR47, UR4, URZ, UP0 ;  /* 0x000000ff042f7287 */ /* 0x000fe80008000000 */
[----:B-1----:R-:W-:Y:S04]  /*70d0*/  @P1 PRMT R0, R0, 0x654, R5 ;  /* 0x0000065400001816 */ /* 0x002fe80000000005 */
[----:B------:R1:W-:Y:S04]  /*70e0*/  @P1 SYNCS.ARRIVE.TRANS64.RED.A1T0 RZ, [R0+URZ], RZ ;  /* 0x000000ff00ff19a7 */ /* 0x0003e800081004ff */
.L_x_111:
[----:B------:R-:W2:Y:S01]  /*70f0*/  @P1 SYNCS.PHASECHK.TRANS64.TRYWAIT P0, [R3+URZ+0x40], R4 ;  /* 0x00004004030015a7 */ /* 0x000ea200080011ff */
[----:B------:R-:W-:Y:S01]  /*7100*/  BSSY B1, `(.L_x_112) ;  /* 0x0000017000017945 */ /* 0x000fe20003800000 */
[----:B--2---:R-:W-:Y:S03]  /*7110*/  @P1 SEL R87, RZ, 0x1, !P0 ;  /* 0x00000001ff571807 */ /* 0x004fe60004000000 */
[----:B------:R-:W-:Y:S05]  /*7120*/  @!P1 BRA `(.L_x_113) ;  /* 0x0000000000509947 */ /* 0x000fea0003800000 */
[----:B------:R-:W-:Y:S01]  /*7130*/  ISETP.NE.AND P1, PT, R88, RZ, PT ;  /* 0x000000ff5800720c */ /* 0x000fe20003f25270 */
[----:B------:R-:W-:Y:S01]  /*7140*/  BSSY B0, `(.L_x_114) ;  /* 0x000000a000007945 */ /* 0x000fe20003800000 */
[----:B------:R-:W-:Y:S11]  /*7150*/  ISETP.NE.AND P0, PT, R87, RZ, PT ;  /* 0x000000ff5700720c */ /* 0x000ff60003f05270 */
[----:B------:R-:W-:Y:S04]  /*7160*/  @P1 IMAD R5, R85, 0x2000, R86 ;  /* 0x0000200055051824 */ /* 0x000fe800078e0256 */
[----:B------:R-:W-:Y:S05]  /*7170*/  @P1 VIADD R4, R5, UR43 ;  /* 0x0000002b05041c36 */ /* 0x000fea0008000000 */
[----:B------:R-:W-:Y:S01]  /*7180*/  @P1 IADD3 R2, PT, PT, R90, R4, RZ ;  /* 0x000000045a021210 */ /* 0x000fe20007ffe0ff */
[----:B------:R-:W-:Y:S01]  /*7190*/  @P1 IMAD.IADD R4, R73, 0x1, R4 ;  /* 0x0000000149041824 */ /* 0x000fe200078e0204 */
[----:B------:R-:W-:Y:S06]  /*71a0*/  @P0 BRA `(.L_x_115) ;  /* 0x00000000000c0947 */ /* 0x000fec0003800000 */
[----:B-1----:R-:W-:Y:S04]  /*71b0*/  SHF.L.U32 R0, RZ, 0x1f, RZ ;  /* 0x0000001fff007819 */ /* 0x002fe800000006ff */
[----:B------:R-:W1:Y:S02]  /*71c0*/  SYNCS.PHASECHK.TRANS64.TRYWAIT P0, [R3+URZ+0x40], R0 ;  /* 0x00004000030075a7 */ /* 0x000e6400080011ff */
[----:B-1----:R-:W-:Y:S05]  /*71d0*/  @!P0 BRA `(.L_x_116) ;  /* 0x0000005000508947 */ /* 0x002fea0003800000 */
.L_x_115:
[----:B------:R-:W-:Y:S05]  /*71e0*/  BSYNC B0 ;  /* 0x0000000000007941 */ /* 0x000fea0003800000 */
.L_x_114:
[----:B------:R-:W-:Y:S02]  /*71f0*/  ISETP.NE.AND P0, PT, R88, RZ, PT ;  /* 0x000000ff5800720c */ /* 0x000fe40003f05270 */
[----:B------:R-:W-:Y:S11]  /*7200*/  IADD3 R85, PT, PT, R85, 0x1, RZ ;  /* 0x0000000155557810 */ /* 0x000ff60007ffe0ff */
[----:B-1----:R-:W-:Y:S01]  /*7210*/  @P0 IMAD.IADD R0, R73, 0x1, R2 ;  /* 0x0000000149000824 */ /* 0x002fe200078e0202 */
[----:B------:R-:W-:Y:S05]  /*7220*/  @P0 WARPSYNC.ALL ;  /* 0x0000000000000948 */ /* 0x000fea0003800000 */
[----:B------:R2:W3:Y:S04]  /*7230*/  @P0 LDSM.16.M88.4 R56, [R5+UR43+0x400] ;  /* 0x0004002b0538083b */ /* 0x0004e80008000200 */
[----:B------:R2:W4:Y:S04]  /*7240*/  @P0 LDSM.16.M88.4 R52, [R4+0x400] ;  /* 0x000400000434083b */ /* 0x0005280000000200 */
[----:B------:R2:W1:Y:S04]  /*7250*/  @P0 LDSM.16.M88.4 R48, [R2+0x400] ;  /* 0x000400000230083b */ /* 0x0004680000000200 */
[----:B------:R2:W1:Y:S02]  /*7260*/  @P0 LDSM.16.M88.4 R44, [R0+0x400] ;  /* 0x00040000002c083b */ /* 0x0004640000000200 */
.L_x_113:
[----:B------:R-:W-:Y:S05]  /*7270*/  BSYNC B1 ;  /* 0x0000000000017941 */ /* 0x000fea0003800000 */
.L_x_112:
[----:B------:R-:W-:Y:S05]  /*7280*/  VIADD R3, R25, 0x20 ;  /* 0x0000002019037836 */ /* 0x000fea0000000000 */
[----:B------:R-:W-:Y:S04]  /*7290*/  SHF.R.U32.HI R3, RZ, 0x15, R3 ;  /* 0x00000015ff037819 */ /* 0x000fe80000011603 */
[----:B------:R-:W-:Y:S11]  /*72a0*/  LOP3.LUT P0, RZ, R3, 0x3, R64, 0x48, !PT ;  /* 0x0000000303ff7812 */ /* 0x000ff60007804840 */
[----:B------:R-:W-:Y:S02]  /*72b0*/  @!UPT UIADD3 URZ, UPT, UPT, URZ, URZ, URZ ;  /* 0x000000fffffff290 */ /* 0x000fe4000fffe0ff */
[----:B------:R-:W-:Y:S05]  /*72c0*/  @!P0 BRA `(.L_x_117) ;  /* 0x0000000000408947 */ /* 0x000fea0003800000 */
[----:B------:R-:W5:Y:S01]  /*72d0*/  LDCU.64 UR8, c[0x4][0x70] ;  /* 0x01000e00ff0877ac */ /* 0x000f620008000a00 */
[----:B------:R-:W-:Y:S01]  /*72e0*/  MOV R3, 0x0 ;  /* 0x0000000000037802 */ /* 0x000fe20000000f00 */
[----:B------:R-:W-:Y:S02]  /*72f0*/  HFMA2 R12, -RZ, RZ, 0, 5.9604644775390625e-08 ;  /* 0x00000001ff0c7431 */ /* 0x000fe400000001ff */
[----:B------:R-:W-:Y:S02]  /*7300*/  IMAD.MOV.U32 R8, RZ, RZ, 0x192 ;  /* 0x00000192ff087424 */ /* 0x000fe400078e00ff */
[----:B------:R-:W-:Y:S01]  /*7310*/  IMAD.MOV.U32 R13, RZ, RZ, RZ ;  /* 0x000000ffff0d7224 */ /* 0x000fe200078e00ff */
[----:B------:R-:W3:Y:S01]  /*7320*/  LDCU.64 UR6, c[0x4][0x78] ;  /* 0x01000f00ff0677ac */ /* 0x000ee20008000a00 */
[----:B--2---:R-:W2:Y:S01]  /*7330*/  LDC.64 R2, c[0x4][R3] ;  /* 0x0100000003027b82 */ /* 0x004ea20000000a00 */
[----:B------:R-:W4:Y:S01]  /*7340*/  LDCU.64 UR4, c[0x4][0x10] ;  /* 0x01000200ff0477ac */ /* 0x000f220008000a00 */
[----:B-----5:R-:W-:Y:S01]  /*7350*/  MOV R5, UR9 ;  /* 0x0000000900057c02 */ /* 0x020fe20008000f00 */
[----:B------:R-:W-:Y:S01]  /*7360*/  IMAD.U32 R4, RZ, RZ, UR8 ;  /* 0x00000008ff047e24 */ /* 0x000fe2000f8e00ff */
[----:B---3--:R-:W-:Y:S01]  /*7370*/  MOV R7, UR7 ;  /* 0x0000000700077c02 */ /* 0x008fe20008000f00 */
[----:B------:R-:W-:Y:S01]  /*7380*/  IMAD.U32 R6, RZ, RZ, UR6 ;  /* 0x00000006ff067e24 */ /* 0x000fe2000f8e00ff */
[----:B----4-:R-:W-:Y:S01]  /*7390*/  MOV R11, UR5 ;  /* 0x00000005000b7c02 */ /* 0x010fe20008000f00 */
[----:B------:R-:W-:Y:S02]  /*73a0*/  IMAD.U32 R10, RZ, RZ, UR4 ;  /* 0x00000004ff0a7e24 */ /* 0x000fe4000f8e00ff */
[----:B------:R-:W-:Y:S07]  /*73b0*/  LEPC R20, `(.L_x_117) ;  /* 0x000000001014794e */ /* 0x000fee0000000000 */
[----:B-12---:R-:W-:Y:S05]  /*73c0*/  CALL.ABS.NOINC R2 ;  /* 0x0000000002007343 */ /* 0x006fea0003c00000 */
.L_x_117:
[----:B---3--:R-:W-:Y:S01]  /*73d0*/  LOP3.LUT R20, R56, 0xffffe000, RZ, 0xc0, !PT ;  /* 0xffffe00038147812 */ /* 0x008fe200078ec0ff */
[----:B------:R-:W-:Y:S05]  /*73e0*/  WARPSYNC.ALL ;  /* 0x0000000000007948 */ /* 0x000fea0003800000 */
[----:B------:R-:W-:Y:S01]  /*73f0*/  R2UR UR4, R25 ;  /* 0x00000000190472ca */ /* 0x000fe200000e0000 */
[----:B------:R-:W3:Y:S01]  /*7400*/  S2R R89, SR_CgaCtaId ;  /* 0x0000000000597919 */ /* 0x000ee20000008800 */
[----:B------:R-:W-:Y:S01]  /*7410*/  LOP3.LUT R21, R57, 0xffffe000, RZ, 0xc0, !PT ;  /* 0xffffe00039157812 */ /* 0x000fe200078ec0ff */
[----:B------:R-:W-:Y:S01]  /*7420*/  IMAD.U32 R40, RZ, RZ, UR47 ;  /* 0x0000002fff287e24 */ /* 0x000fe2000f8e00ff */
[----:B------:R-:W-:Y:S01]  /*7430*/  LOP3.LUT R41, R58, 0xffffe000, RZ, 0xc0, !PT ;  /* 0xffffe0003a297812 */ /* 0x000fe200078ec0ff */
[----:B------:R-:W-:Y:S01]  /*7440*/  BSSY.RECONVERGENT B0, `(.L_x_118) ;  /* 0x000005b000007945 */ /* 0x000fe20003800200 */
[----:B-1----:R-:W-:Y:S02]  /*7450*/  LOP3.LUT R26, R48, 0xffffe000, RZ, 0xc0, !PT ;  /* 0xffffe000301a7812 */ /* 0x002fe400078ec0ff */
[----:B------:R-:W-:Y:S02]  /*7460*/  ISETP.NE.AND P6, PT, R79, RZ, PT ;  /* 0x000000ff4f00720c */ /* 0x000fe40003fc5270 */
[----:B------:R-:W-:Y:S02]  /*7470*/  ISETP.NE.AND P0, PT, R75, RZ, PT ;  /* 0x000000ff4b00720c */ /* 0x000fe40003f05270 */
[----:B------:R-:W-:Y:S01]  /*7480*/  LEA R91, R85, UR43, 0x3 ;  /* 0x0000002b555b7c11 */ /* 0x000fe2000f8e18ff */
[----:B--2---:R-:W1:Y:S08]  /*7490*/  LDTM.16dp128bit.x8 R4, tmem[UR4+0x20] ;  /* 0x00002004000479ee */ /* 0x004e700008180000 */
[----:B------:R-:W-:Y:S02]  /*74a0*/  @P6 LEA R40, R40, UR43, 0x3 ;  /* 0x0000002b28286c11 */ /* 0x000fe4000f8e18ff */
[----:B------:R-:W-:Y:S03]  /*74b0*/  @P6 SHF.L.U32 R92, RZ, 0x1f, RZ ;  /* 0x0000001fff5c6819 */ /* 0x000fe600000006ff */
[----:B------:R-:W-:Y:S05]  /*74c0*/  @P6 VIADD R40, R40, 0x60 ;  /* 0x0000006028286836 */ /* 0x000fea0000000000 */
[----:B---3--:R-:W-:Y:S01]  /*74d0*/  @P6 PRMT R40, R89, 0x654, R40 ;  /* 0x0000065459286816 */ /* 0x008fe20000000028 */
[C---:B-1----:R-:W-:Y:S01]  /*74e0*/  FMUL R0, R24.reuse, R4 ;  /* 0x0000000418007220 */ /* 0x042fe20000400000 */
[C---:B------:R-:W-:Y:S01]  /*74f0*/  FMUL R2, R24.reuse, R5 ;  /* 0x0000000518027220 */ /* 0x040fe20000400000 */
[C---:B------:R-:W-:Y:S01]  /*7500*/  FMUL R3, R24.reuse, R10 ;  /* 0x0000000a18037220 */ /* 0x040fe20000400000 */
[----:B------:R-:W-:Y:S01]  /*7510*/  FMUL R4, R24, R11 ;  /* 0x0000000b18047220 */ /* 0x000fe20000400000 */
[C---:B------:R-:W-:Y:S01]  /*7520*/  FFMA R28, R27.reuse, R20, R0 ;  /* 0x000000141b1c7223 */ /* 0x040fe20000000000 */
[----:B----4-:R-:W-:Y:S01]  /*7530*/  LOP3.LUT R20, R52, 0xffffe000, RZ, 0xc0, !PT ;  /* 0xffffe00034147812 */ /* 0x010fe200078ec0ff */
        /* <DEDUP_REMOVED lines=8> */
[----:B------:R-:W-:Y:S01]  /*75c0*/  FFMA R31, R27, R21, R2 ;  /* 0x000000151b1f7223 */ /* 0x000fe20000000002 */
[----:B------:R-:W-:Y:S01]  /*75d0*/  LOP3.LUT R21, R53, 0xffffe000, RZ, 0xc0, !PT ;  /* 0xffffe00035157812 */ /* 0x000fe200078ec0ff */
[C---:B------:R-:W-:Y:S01]  /*75e0*/  FMUL R0, R24.reuse, R8 ;  /* 0x0000000818007220 */ /* 0x040fe20000400000 */
[----:B------:R-:W-:Y:S01]  /*75f0*/  F2FP.TF32.F32.PACK_B R30, R30 ;  /* 0x0000001eff1e723e */ /* 0x000fe200024050ff */
[----:B------:R-:W-:Y:S01]  /*7600*/  FMUL R2, R24, R9 ;  /* 0x0000000918027220 */ /* 0x000fe20000400000 */
[----:B------:R-:W-:Y:S01]  /*7610*/  F2FP.TF32.F32.PACK_B R31, R31 ;  /* 0x0000001fff1f723e */ /* 0x000fe200024050ff */
[C---:B------:R-:W-:Y:S01]  /*7620*/  FFMA R32, R27.reuse, R20, R0 ;  /* 0x000000141b207223 */ /* 0x040fe20000000000 */
[----:B------:R-:W-:Y:S01]  /*7630*/  LOP3.LUT R20, R54, 0xffffe000, RZ, 0xc0, !PT ;  /* 0xffffe00036147812 */ /* 0x000fe200078ec0ff */
[----:B------:R-:W-:Y:S01]  /*7640*/  FFMA R33, R27, R21, R2 ;  /* 0x000000151b217223 */ /* 0x000fe20000000002 */
[----:B------:R-:W-:Y:S01]  /*7650*/  LOP3.LUT R21, R49, 0xffffe000, RZ, 0xc0, !PT ;  /* 0xffffe00031157812 */ /* 0x000fe200078ec0ff */
[----:B------:R1:W-:Y:S01]  /*7660*/  STSM.16.M88.4 [R81+0x2400], R28 ;  /* 0x0024001c51007844 */ /* 0x0003e20000000200 */
[----:B------:R-:W-:Y:S01]  /*7670*/  F2FP.TF32.F32.PACK_B R32, R32 ;  /* 0x00000020ff20723e */ /* 0x000fe200024050ff */
[C---:B------:R-:W-:Y:S01]  /*7680*/  FFMA R34, R27.reuse, R20, R3 ;  /* 0x000000141b227223 */ /* 0x040fe20000000003 */
[----:B------:R-:W-:Y:S01]  /*7690*/  LOP3.LUT R20, R50, 0xffffe000, RZ, 0xc0, !PT ;  /* 0xffffe00032147812 */ /* 0x000fe200078ec0ff */
[C---:B------:R-:W-:Y:S01]  /*76a0*/  FMUL R5, R24.reuse, R12 ;  /* 0x0000000c18057220 */ /* 0x040fe20000400000 */
[----:B------:R-:W-:Y:S01]  /*76b0*/  F2FP.TF32.F32.PACK_B R33, R33 ;  /* 0x00000021ff21723e */ /* 0x000fe200024050ff */
[C---:B------:R-:W-:Y:S01]  /*76c0*/  FMUL R6, R24.reuse, R13 ;  /* 0x0000000d18067220 */ /* 0x040fe20000400000 */
[----:B------:R-:W-:Y:S01]  /*76d0*/  F2FP.TF32.F32.PACK_B R34, R34 ;  /* 0x00000022ff22723e */ /* 0x000fe200024050ff */
[----:B------:R-:W-:Y:S01]  /*76e0*/  FMUL R7, R24, R14 ;  /* 0x0000000e18077220 */ /* 0x000fe20000400000 */
[----:B------:R-:W-:Y:S01]  /*76f0*/  FFMA R35, R27, R41, R4 ;  /* 0x000000291b237223 */ /* 0x000fe20000000004 */
[----:B------:R-:W-:Y:S01]  /*7700*/  LOP3.LUT R41, R51, 0xffffe000, RZ, 0xc0, !PT ;  /* 0xffffe00033297812 */ /* 0x000fe200078ec0ff */
[C---:B------:R-:W-:Y:S01]  /*7710*/  FFMA R36, R27.reuse, R26, R5 ;  /* 0x0000001a1b247223 */ /* 0x040fe20000000005 */
[----:B------:R-:W-:Y:S01]  /*7720*/  LOP3.LUT R26, R46, 0xffffe000, RZ, 0xc0, !PT ;  /* 0xffffe0002e1a7812 */ /* 0x000fe200078ec0ff */
[C---:B------:R-:W-:Y:S01]  /*7730*/  FFMA R37, R27.reuse, R21, R6 ;  /* 0x000000151b257223 */ /* 0x040fe20000000006 */
[----:B------:R-:W-:Y:S01]  /*7740*/  FMUL R8, R24, R15 ;  /* 0x0000000f18087220 */ /* 0x000fe20000400000 */
[----:B------:R-:W-:Y:S01]  /*7750*/  FFMA R38, R27, R20, R7 ;  /* 0x000000141b267223 */ /* 0x000fe20000000007 */
[----:B------:R-:W-:Y:S01]  /*7760*/  LOP3.LUT R20, R44, 0xffffe000, RZ, 0xc0, !PT ;  /* 0xffffe0002c147812 */ /* 0x000fe200078ec0ff */
[C---:B------:R-:W-:Y:S01]  /*7770*/  FMUL R9, R24.reuse, R16 ;  /* 0x0000001018097220 */ /* 0x040fe20000400000 */
[----:B------:R-:W-:Y:S01]  /*7780*/  LOP3.LUT R21, R45, 0xffffe000, RZ, 0xc0, !PT ;  /* 0xffffe0002d157812 */ /* 0x000fe200078ec0ff */
[----:B------:R-:W-:Y:S01]  /*7790*/  FFMA R39, R27, R41, R8 ;  /* 0x000000291b277223 */ /* 0x000fe20000000008 */
[C---:B------:R-:W-:Y:S01]  /*77a0*/  FMUL R10, R24.reuse, R17 ;  /* 0x00000011180a7220 */ /* 0x040fe20000400000 */
[C---:B------:R-:W-:Y:S01]  /*77b0*/  FMUL R11, R24.reuse, R18 ;  /* 0x00000012180b7220 */ /* 0x040fe20000400000 */
[----:B------:R-:W-:Y:S01]  /*77c0*/  LOP3.LUT R41, R47, 0xffffe000, RZ, 0xc0, !PT ;  /* 0xffffe0002f297812 */ /* 0x000fe200078ec0ff */
[----:B------:R-:W-:Y:S01]  /*77d0*/  FMUL R12, R24, R19 ;  /* 0x00000013180c7220 */ /* 0x000fe20000400000 */
[----:B------:R-:W-:Y:S02]  /*77e0*/  F2FP.TF32.F32.PACK_B R35, R35 ;  /* 0x00000023ff23723e */ /* 0x000fe400024050ff */
[----:B------:R-:W-:Y:S02]  /*77f0*/  F2FP.TF32.F32.PACK_B R36, R36 ;  /* 0x00000024ff24723e */ /* 0x000fe400024050ff */
[----:B------:R-:W-:Y:S01]  /*7800*/  F2FP.TF32.F32.PACK_B R37, R37 ;  /* 0x00000025ff25723e */ /* 0x000fe200024050ff */
[----:B------:R2:W-:Y:S01]  /*7810*/  STSM.16.M88.4 [R80+0x2400], R32 ;  /* 0x0024002050007844 */ /* 0x0005e20000000200 */
[----:B------:R-:W-:Y:S01]  /*7820*/  F2FP.TF32.F32.PACK_B R38, R38 ;  /* 0x00000026ff26723e */ /* 0x000fe200024050ff */
[C---:B-1----:R-:W-:Y:S01]  /*7830*/  FFMA R28, R27.reuse, R20, R9 ;  /* 0x000000141b1c7223 */ /* 0x042fe20000000009 */
[C---:B------:R-:W-:Y:S01]  /*7840*/  FFMA R29, R27.reuse, R21, R10 ;  /* 0x000000151b1d7223 */ /* 0x040fe2000000000a */
[C---:B------:R-:W-:Y:S01]  /*7850*/  FFMA R30, R27.reuse, R26, R11 ;  /* 0x0000001a1b1e7223 */ /* 0x040fe2000000000b */
[----:B------:R-:W-:Y:S01]  /*7860*/  FFMA R31, R27, R41, R12 ;  /* 0x000000291b1f7223 */ /* 0x000fe2000000000c */
[----:B------:R-:W-:Y:S02]  /*7870*/  F2FP.TF32.F32.PACK_B R39, R39 ;  /* 0x00000027ff27723e */ /* 0x000fe400024050ff */
[----:B------:R-:W-:Y:S02]  /*7880*/  F2FP.TF32.F32.PACK_B R28, R28 ;  /* 0x0000001cff1c723e */ /* 0x000fe400024050ff */
[----:B------:R-:W-:Y:S01]  /*7890*/  F2FP.TF32.F32.PACK_B R29, R29 ;  /* 0x0000001dff1d723e */ /* 0x000fe200024050ff */
[----:B------:R2:W-:Y:S01]  /*78a0*/  STSM.16.M88.4 [R84+0x2000], R36 ;  /* 0x0020002454007844 */ /* 0x0005e20000000200 */
[----:B------:R-:W-:Y:S02]  /*78b0*/  F2FP.TF32.F32.PACK_B R30, R30 ;  /* 0x0000001eff1e723e */ /* 0x000fe400024050ff */
[----:B------:R-:W-:Y:S05]  /*78c0*/  F2FP.TF32.F32.PACK_B R31, R31 ;  /* 0x0000001fff1f723e */ /* 0x000fea00024050ff */
[----:B------:R2:W-:Y:S01]  /*78d0*/  STSM.16.M88.4 [R83+0x2000], R28 ;  /* 0x0020001c53007844 */ /* 0x0005e20000000200 */
[----:B------:R-:W-:Y:S01]  /*78e0*/  @!PT LDS RZ, [RZ] ;  /* 0x00000000fffff984 */ /* 0x000fe20000000800 */
[----:B------:R-:W-:Y:S01]  /*78f0*/  @!PT LDS RZ, [RZ] ;  /* 0x00000000fffff984 */ /* 0x000fe20000000800 */
[----:B------:R-:W-:Y:S01]  /*7900*/  @!PT LDS RZ, [RZ] ;  /* 0x00000000fffff984 */ /* 0x000fe20000000800 */
[----:B------:R-:W-:Y:S01]  /*7910*/  @!PT LDS RZ, [RZ] ;  /* 0x00000000fffff984 */ /* 0x000fe20000000800 */
[----:B------:R1:W-:Y:S07]  /*7920*/  MEMBAR.ALL.CTA ;  /* 0x0000000000007992 */ /* 0x0003ee0000008000 */
[----:B-1----:R-:W1:Y:S02]  /*7930*/  FENCE.VIEW.ASYNC.S ;  /* 0x00000000000073c6 */ /* 0x002e640000000000 */
[----:B-1----:R-:W-:Y:S06]  /*7940*/  BAR.SYNC.DEFER_BLOCKING 0x1, 0x80 ;  /* 0x0042000000007b1d */ /* 0x002fec0000010000 */
[----:B------:R-:W-:Y:S05]  /*7950*/  @P0 BRA `(.L_x_119) ;  /* 0x0000000000240947 */ /* 0x000fea0003800000 */
[----:B------:R-:W-:Y:S02]  /*7960*/  UIADD3 UR4, UP0, UPT, UR54, 0x680, URZ ;  /* 0x0000068036047890 */ /* 0x000fe4000ff1e0ff */
[----:B------:R-:W-:Y:S02]  /*7970*/  UIADD3 UR9, UPT, UPT, UR49, 0x20, URZ ;  /* 0x0000002031097890 */ /* 0x000fe4000fffe0ff */
[----:B------:R-:W-:Y:S02]  /*7980*/  UIADD3 UR8, UPT, UPT, UR43, 0x2400, URZ ;  /* 0x000024002b087890 */ /* 0x000fe4000fffe0ff */
[----:B------:R-:W-:Y:S01]  /*7990*/  UIADD3.X UR5, UPT, UPT, URZ, UR55, URZ, UP0, !UPT ;  /* 0x00000037ff057290 */ /* 0x000fe200087fe4ff */
[----:B------:R-:W-:Y:S01]  /*79a0*/  UMOV UR10, UR50 ;  /* 0x00000032000a7c82 */ /* 0x000fe20008000000 */
[----:B------:R-:W-:Y:S07]  /*79b0*/  UMOV UR11, UR36 ;  /* 0x00000024000b7c82 */ /* 0x000fee0008000000 */
[----:B------:R1:W-:Y:S01]  /*79c0*/  UTMASTG.3D [UR8], [UR4] ;  /* 0x00000008040073b5 */ /* 0x0003e20008010000 */
[----:B------:R0:W-:Y:S01]  /*79d0*/  UTMACMDFLUSH ;  /* 0x00000000000079b7 */ /* 0x0001e20000000000 */
[----:B-1----:R-:W-:Y:S04]  /*79e0*/  DEPBAR.LE SB0, 0x1 ;  /* 0x000080400000791a */ /* 0x002fe80000000000 */
.L_x_119:
[----:B------:R-:W-:Y:S05]  /*79f0*/  BSYNC.RECONVERGENT B0 ;  /* 0x0000000000007941 */ /* 0x000fea0003800200 */
.L_x_118:
[----:B------:R-:W-:Y:S01]  /*7a00*/  BAR.SYNC.DEFER_BLOCKING 0x1, 0x80 ;  /* 0x0042000000007b1d */ /* 0x000fe20000010000 */
[----:B------:R-:W-:Y:S04]  /*7a10*/  UIADD3 UR4, UPT, UPT, UR47, 0x1, URZ ;  /* 0x000000012f047890 */ /* 0x000fe8000fffe0ff */
[----:B------:R-:W-:Y:S04]  /*7a20*/  UISETP.NE.AND UP0, UPT, UR4, 0x4, UPT ;  /* 0x000000040400788c */ /* 0x000fe8000bf05270 */
[----:B------:R-:W-:Y:S01]  /*7a30*/  USEL UR46, UR4, URZ, UP0 ;  /* 0x000000ff042e7287 */ /* 0x000fe20008000000 */
[----:B------:R1:W-:Y:S01]  /*7a40*/  @P6 SYNCS.ARRIVE.TRANS64.RED.A1T0 RZ, [R40+URZ], RZ ;  /* 0x000000ff28ff69a7 */ /* 0x0003e200081004ff */
[----:B------:R-:W-:Y:S01]  /*7a50*/  BSSY B1, `(.L_x_120) ;  /* 0x0000018000017945 */ /* 0x000fe20003800000 */
[----:B------:R-:W3:Y:S02]  /*7a60*/  @P6 SYNCS.PHASECHK.TRANS64.TRYWAIT P0, [R91+URZ+0x40], R92 ;  /* 0x0000405c5b0065a7 */ /* 0x000ee400080011ff */
[----:B---3--:R-:W-:Y:S01]  /*7a70*/  @P6 SEL R87, RZ, 0x1, !P0 ;  /* 0x00000001ff576807 */ /* 0x008fe20004000000 */
[----:B-1----:R-:W-:Y:S06]  /*7a80*/  @!P6 BRA `(.L_x_121) ;  /* 0x000000000050e947 */ /* 0x002fec0003800000 */
        /* <DEDUP_REMOVED lines=8> */
[----:B------:R-:W-:Y:S04]  /*7b10*/  SHF.L.U32 R4, RZ, 0x1f, RZ ;  /* 0x0000001fff047819 */ /* 0x000fe800000006ff */
[----:B------:R-:W1:Y:S02]  /*7b20*/  SYNCS.PHASECHK.TRANS64.TRYWAIT P0, [R91+URZ+0x40], R4 ;  /* 0x000040045b0075a7 */ /* 0x000e6400080011ff */
[----:B-1----:R-:W-:Y:S05]  /*7b30*/  @!P0 BRA `(.L_x_124) ;  /* 0x00000048000c8947 */ /* 0x002fea0003800000 */
.L_x_123:
[----:B------:R-:W-:Y:S05]  /*7b40*/  BSYNC B0 ;  /* 0x0000000000007941 */ /* 0x000fea0003800000 */
.L_x_122:
        /* <DEDUP_REMOVED lines=8> */
.L_x_121:
[----:B------:R-:W-:Y:S05]  /*7bd0*/  BSYNC B1 ;  /* 0x0000000000017941 */ /* 0x000fea0003800000 */
.L_x_120:
[----:B-1----:R-:W-:Y:S05]  /*7be0*/  VIADD R3, R25, 0x40 ;  /* 0x0000004019037836 */ /* 0x002fea0000000000 */
[----:B------:R-:W-:Y:S04]  /*7bf0*/  SHF.R.U32.HI R3, RZ, 0x15, R3 ;  /* 0x00000015ff037819 */ /* 0x000fe80000011603 */
[----:B------:R-:W-:Y:S11]  /*7c00*/  LOP3.LUT P0, RZ, R3, 0x3, R64, 0x48, !PT ;  /* 0x0000000303ff7812 */ /* 0x000ff60007804840 */
[----:B------:R-:W-:Y:S02]  /*7c10*/  @!UPT UIADD3 URZ, UPT, UPT, URZ, URZ, URZ ;  /* 0x000000fffffff290 */ /* 0x000fe4000fffe0ff */
[----:B------:R-:W-:Y:S05]  /*7c20*/  @!P0 BRA `(.L_x_125) ;  /* 0x0000000000408947 */ /* 0x000fea0003800000 */
[----:B------:R-:W1:Y:S01]  /*7c30*/  LDCU.64 UR8, c[0x4][0x70] ;  /* 0x01000e00ff0877ac */ /* 0x000e620008000a00 */
[----:B------:R-:W-:Y:S01]  /*7c40*/  MOV R3, 0x0 ;  /* 0x0000000000037802 */ /* 0x000fe20000000f00 */
[----:B------:R-:W-:Y:S02]  /*7c50*/  HFMA2 R12, -RZ, RZ, 0, 5.9604644775390625e-08 ;  /* 0x00000001ff0c7431 */ /* 0x000fe400000001ff */
[----:B------:R-:W-:Y:S02]  /*7c60*/  IMAD.MOV.U32 R8, RZ, RZ, 0x192 ;  /* 0x00000192ff087424 */ /* 0x000fe400078e00ff */
[----:B------:R-:W-:Y:S01]  /*7c70*/  IMAD.MOV.U32 R13, RZ, RZ, RZ ;  /* 0x000000ffff0d7224 */ /* 0x000fe200078e00ff */
[----:B------:R-:W5:Y:S01]  /*7c80*/  LDCU.64 UR6, c[0x4][0x78] ;  /* 0x01000f00ff0677ac */ /* 0x000f620008000a00 */
[----:B------:R-:W2:Y:S01]  /*7c90*/  LDC.64 R2, c[0x4][R3] ;  /* 0x0100000003027b82 */ /* 0x000ea20000000a00 */
[----:B------:R-:W3:Y:S01]  /*7ca0*/  LDCU.64 UR4, c[0x4][0x10] ;  /* 0x01000200ff0477ac */ /* 0x000ee20008000a00 */
[----:B-1----:R-:W-:Y:S01]  /*7cb0*/  MOV R5, UR9 ;  /* 0x0000000900057c02 */ /* 0x002fe20008000f00 */
[----:B------:R-:W-:Y:S01]  /*7cc0*/  IMAD.U32 R4, RZ, RZ, UR8 ;  /* 0x00000008ff047e24 */ /* 0x000fe2000f8e00ff */
[----:B-----5:R-:W-:Y:S01]  /*7cd0*/  MOV R7, UR7 ;  /* 0x0000000700077c02 */ /* 0x020fe20008000f00 */
[----:B------:R-:W-:Y:S01]  /*7ce0*/  IMAD.U32 R6, RZ, RZ, UR6 ;  /* 0x00000006ff067e24 */ /* 0x000fe2000f8e00ff */
[----:B---3--:R-:W-:Y:S01]  /*7cf0*/  MOV R11, UR5 ;  /* 0x00000005000b7c02 */ /* 0x008fe20008000f00 */
[----:B------:R-:W-:Y:S02]  /*7d00*/  IMAD.U32 R10, RZ, RZ, UR4 ;  /* 0x00000004ff0a7e24 */ /* 0x000fe4000f8e00ff */
[----:B------:R-:W-:Y:S07]  /*7d10*/  LEPC R20, `(.L_x_125) ;  /* 0x000000001014794e */ /* 0x000fee0000000000 */
[----:B--2-4-:R-:W-:Y:S05]  /*7d20*/  CALL.ABS.NOINC R2 ;  /* 0x0000000002007343 */ /* 0x014fea0003c00000 */
.L_x_125:
[----:B---3--:R-:W-:Y:S01]  /*7d30*/  LOP3.LUT R20, R56, 0xffffe000, RZ, 0xc0, !PT ;  /* 0xffffe00038147812 */ /* 0x008fe200078ec0ff */
[----:B------:R-:W-:Y:S05]  /*7d40*/  WARPSYNC.ALL ;  /* 0x0000000000007948 */ /* 0x000fea0003800000 */
[----:B------:R-:W-:Y:S01]  /*7d50*/  R2UR UR4, R25 ;  /* 0x00000000190472ca */ /* 0x000fe200000e0000 */
[----:B------:R-:W-:Y:S01]  /*7d60*/  IMAD.U32 R91, RZ, RZ, UR46 ;  /* 0x0000002eff5b7e24 */ /* 0x000fe2000f8e00ff */
[----:B------:R-:W-:Y:S01]  /*7d70*/  LOP3.LUT R21, R57, 0xffffe000, RZ, 0xc0, !PT ;  /* 0xffffe00039157812 */ /* 0x000fe200078ec0ff */
[----:B------:R-:W-:Y:S01]  /*7d80*/  BSSY.RECONVERGENT B0, `(.L_x_126) ;  /* 0x000005c000007945 */ /* 0x000fe20003800200 */
[----:B------:R-:W-:Y:S02]  /*7d90*/  LOP3.LUT R41, R58, 0xffffe000, RZ, 0xc0, !PT ;  /* 0xffffe0003a297812 */ /* 0x000fe400078ec0ff */
[----:B----4-:R-:W-:Y:S02]  /*7da0*/  LOP3.LUT R26, R54, 0xffffe000, RZ, 0xc0, !PT ;  /* 0xffffe000361a7812 */ /* 0x010fe400078ec0ff */
[----:B------:R-:W-:Y:S02]  /*7db0*/  LOP3.LUT R40, R50, 0xffffe000, RZ, 0xc0, !PT ;  /* 0xffffe00032287812 */ /* 0x000fe400078ec0ff */
[----:B------:R-:W-:Y:S02]  /*7dc0*/  ISETP.NE.AND P6, PT, R79, RZ, PT ;  /* 0x000000ff4f00720c */ /* 0x000fe40003fc5270 */
[----:B------:R-:W-:Y:S01]  /*7dd0*/  ISETP.NE.AND P0, PT, R75, RZ, PT ;  /* 0x000000ff4b00720c */ /* 0x000fe20003f05270 */
[----:B------:R-:W1:Y:S01]  /*7de0*/  LDTM.16dp128bit.x8 R4, tmem[UR4+0x40] ;  /* 0x00004004000479ee */ /* 0x000e620008180000 */
[----:B------:R-:W-:Y:S09]  /*7df0*/  LEA R93, R85, UR43, 0x3 ;  /* 0x0000002b555d7c11 */ /* 0x000ff2000f8e18ff */
[----:B------:R-:W-:Y:S05]  /*7e00*/  @P6 LEA R91, R91, UR43, 0x3 ;  /* 0x0000002b5b5b6c11 */ /* 0x000fea000f8e18ff */
[----:B------:R-:W-:Y:S05]  /*7e10*/  @P6 VIADD R92, R91, 0x60 ;  /* 0x000000605b5c6836 */ /* 0x000fea0000000000 */
[----:B------:R-:W-:Y:S01]  /*7e20*/  @P6 PRMT R92, R89, 0x654, R92 ;  /* 0x00000654595c6816 */ /* 0x000fe2000000005c */
[C---:B-1----:R-:W-:Y:S01]  /*7e30*/  FMUL R0, R24.reuse, R4 ;  /* 0x0000000418007220 */ /* 0x042fe20000400000 */
[C---:B------:R-:W-:Y:S01]  /*7e40*/  FMUL R2, R24.reuse, R5 ;  /* 0x0000000518027220 */ /* 0x040fe20000400000 */
[C---:B------:R-:W-:Y:S01]  /*7e50*/  FMUL R3, R24.reuse, R10 ;  /* 0x0000000a18037220 */ /* 0x040fe20000400000 */
[----:B------:R-:W-:Y:S01]  /*7e60*/  FMUL R4, R24, R11 ;  /* 0x0000000b18047220 */ /* 0x000fe20000400000 */
[C---:B--2---:R-:W-:Y:S01]  /*7e70*/  FFMA R28, R27.reuse, R20, R0 ;  /* 0x000000141b1c7223 */ /* 0x044fe20000000000 */
[----:B------:R-:W-:Y:S01]  /*7e80*/  LOP3.LUT R20, R52, 0xffffe000, RZ, 0xc0, !PT ;  /* 0xffffe00034147812 */ /* 0x000fe200078ec0ff */
        /* <DEDUP_REMOVED lines=14> */
[----:B------:R-:W-:Y:S01]  /*7f70*/  FFMA R32, R27, R20, R0 ;  /* 0x000000141b207223 */ /* 0x000fe20000000000 */
        /* <DEDUP_REMOVED lines=12> */
[----:B------:R-:W-:Y:S01]  /*8040*/  @P6 SHF.L.U32 R14, RZ, 0x1f, RZ ;  /* 0x0000001fff0e6819 */ /* 0x000fe200000006ff */
[C---:B------:R-:W-:Y:S01]  /*8050*/  FFMA R35, R27.reuse, R20, R4 ;  /* 0x000000141b237223 */ /* 0x040fe20000000004 */
[----:B------:R-:W-:Y:S01]  /*8060*/  LOP3.LUT R20, R44, 0xffffe000, RZ, 0xc0, !PT ;  /* 0xffffe0002c147812 */ /* 0x000fe200078ec0ff */
[C---:B------:R-:W-:Y:S01]  /*8070*/  FMUL R8, R24.reuse, R15 ;  /* 0x0000000f18087220 */ /* 0x040fe20000400000 */
[C---:B------:R-:W-:Y:S01]  /*8080*/  FFMA R36, R27.reuse, R26, R5 ;  /* 0x0000001a1b247223 */ /* 0x040fe20000000005 */
[C---:B------:R-:W-:Y:S01]  /*8090*/  FFMA R37, R27.reuse, R21, R6 ;  /* 0x000000151b257223 */ /* 0x040fe20000000006 */
[----:B------:R-:W-:Y:S01]  /*80a0*/  FFMA R38, R27, R40, R7 ;  /* 0x000000281b267223 */ /* 0x000fe20000000007 */
[C---:B------:R-:W-:Y:S01]  /*80b0*/  FMUL R9, R24.reuse, R16 ;  /* 0x0000001018097220 */ /* 0x040fe20000400000 */
[----:B------:R-:W-:Y:S01]  /*80c0*/  LOP3.LUT R21, R45, 0xffffe000, RZ, 0xc0, !PT ;  /* 0xffffe0002d157812 */ /* 0x000fe200078ec0ff */
[----:B------:R-:W-:Y:S01]  /*80d0*/  FFMA R39, R27, R41, R8 ;  /* 0x000000291b277223 */ /* 0x000fe20000000008 */
[----:B------:R-:W-:Y:S01]  /*80e0*/  FMUL R10, R24, R17 ;  /* 0x00000011180a7220 */ /* 0x000fe20000400000 */
[----:B------:R-:W-:Y:S01]  /*80f0*/  LOP3.LUT R26, R46, 0xffffe000, RZ, 0xc0, !PT ;  /* 0xffffe0002e1a7812 */ /* 0x000fe200078ec0ff */
        /* <DEDUP_REMOVED lines=36> */
.L_x_127:
[----:B------:R-:W-:Y:S05]  /*8340*/  BSYNC.RECONVERGENT B0 ;  /* 0x0000000000007941 */ /* 0x000fea0003800200 */
.L_x_126:
[----:B------:R-:W-:Y:S01]  /*8350*/  BAR.SYNC.DEFER_BLOCKING 0x1, 0x80 ;  /* 0x0042000000007b1d */ /* 0x000fe20000010000 */
[----:B------:R-:W-:Y:S01]  /*8360*/  UIADD3 UR4, UPT, UPT, UR46, 0x1, URZ ;  /* 0x000000012e047890 */ /* 0x000fe2000fffe0ff */
[----:B------:R-:W-:Y:S03]  /*8370*/  HFMA2 R91, -RZ, RZ, 0, 0 ;  /* 0x00000000ff5b7431 */ /* 0x000fe600000001ff */
        /* <DEDUP_REMOVED lines=18> */
.L_x_131:
[----:B------:R-:W-:Y:S05]  /*84a0*/  BSYNC B0 ;  /* 0x0000000000007941 */ /* 0x000fea0003800000 */
.L_x_130:
[----:B------:R-:W-:Y:S01]  /*84b0*/  ISETP.NE.AND P0, PT, R88, RZ, PT ;  /* 0x000000ff5800720c */ /* 0x000fe20003f05270 */
[----:B------:R-:W-:Y:S11]  /*84c0*/  VIADD R85, R85, 0x1 ;  /* 0x0000000155557836 */ /* 0x000ff60000000000 */
[----:B------:R-:W-:Y:S01]  /*84d0*/  @!UPT UIADD3 URZ, UPT, UPT, URZ, URZ, URZ ;  /* 0x000000fffffff290 */ /* 0x000fe2000fffe0ff */
[----:B-1----:R-:W-:Y:S01]  /*84e0*/  @P0 IMAD.IADD R4, R73, 0x1, R0 ;  /* 0x0000000149040824 */ /* 0x002fe200078e0200 */
[----:B------:R-:W-:Y:S05]  /*84f0*/  @P0 WARPSYNC.ALL ;  /* 0x0000000000000948 */ /* 0x000fea0003800000 */
[----:B------:R1:W3:Y:S04]  /*8500*/  @P0 LDSM.16.M88.4 R56, [R3+UR43+0x400] ;  /* 0x0004002b0338083b */ /* 0x0002e80008000200 */
[----:B------:R1:W4:Y:S04]  /*8510*/  @P0 LDSM.16.M88.4 R52, [R2+0x400] ;  /* 0x000400000234083b */ /* 0x0003280000000200 */
[----:B------:R1:W1:Y:S04]  /*8520*/  @P0 LDSM.16.M88.4 R48, [R0+0x400] ;  /* 0x000400000030083b */ /* 0x0002680000000200 */
[----:B------:R1:W1:Y:S01]  /*8530*/  @P0 LDSM.16.M88.4 R44, [R4+0x400] ;  /* 0x00040000042c083b */ /* 0x0002620000000200 */
[C---:B------:R-:W-:Y:S04]  /*8540*/  ISETP.NE.AND P0, PT, R85.reuse, 0x4, PT ;  /* 0x000000045500780c */ /* 0x040fe80003f05270 */
[----:B------:R-:W-:Y:S02]  /*8550*/  SEL R85, R85, RZ, P0 ;  /* 0x000000ff55557207 */ /* 0x000fe40000000000 */
[----:B------:R-:W-:Y:S02]  /*8560*/  SEL R91, RZ, 0x1, P0 ;  /* 0x00000001ff5b7807 */ /* 0x000fe40000000000 */
.L_x_129:
[----:B------:R-:W-:Y:S05]  /*8570*/  BSYNC B1 ;  /* 0x0000000000017941 */ /* 0x000fea0003800000 */
.L_x_128:
        /* <DEDUP_REMOVED lines=21> */
.L_x_133:
        /* <DEDUP_REMOVED lines=42> */
[----:B------:R-:W-:Y:S01]  /*8970*/  FFMA R34, R27, R26, R3 ;  /* 0x0000001a1b227223 */ /* 0x000fe20000000003 */
[----:B------:R-:W-:Y:S01]  /*8980*/  LOP3.LUT R26, R48, 0xffffe000, RZ, 0xc0, !PT ;  /* 0xffffe000301a7812 */ /* 0x000fe200078ec0ff */
[C---:B------:R-:W-:Y:S01]  /*8990*/  FMUL R5, R24.reuse, R12 ;  /* 0x0000000c18057220 */ /* 0x040fe20000400000 */
[----:B------:R-:W-:Y:S01]  /*89a0*/  F2FP.TF32.F32.PACK_B R33, R33 ;  /* 0x00000021ff21723e */ /* 0x000fe200024050ff */
[C---:B------:R-:W-:Y:S01]  /*89b0*/  FMUL R6, R24.reuse, R13 ;  /* 0x0000000d18067220 */ /* 0x040fe20000400000 */
[----:B------:R-:W-:Y:S01]  /*89c0*/  F2FP.TF32.F32.PACK_B R34, R34 ;  /* 0x00000022ff22723e */ /* 0x000fe200024050ff */
[----:B------:R-:W-:Y:S01]  /*89d0*/  FMUL R7, R24, R14 ;  /* 0x0000000e18077220 */ /* 0x000fe20000400000 */
[----:B------:R-:W-:Y:S01]  /*89e0*/  @P6 SHF.L.U32 R14, R91, 0x1f, RZ ;  /* 0x0000001f5b0e6819 */ /* 0x000fe200000006ff */
        /* <DEDUP_REMOVED lines=47> */
.L_x_135:
[----:B------:R-:W-:Y:S05]  /*8ce0*/  BSYNC.RECONVERGENT B0 ;  /* 0x0000000000007941 */ /* 0x000fea0003800200 */
.L_x_134:
        /* <DEDUP_REMOVED lines=17> */
[----:B------:R-:W-:Y:S04]  /*8e00*/  SHF.L.U32 R4, R91, 0x1f, RZ ;  /* 0x0000001f5b047819 */ /* 0x000fe800000006ff */
[----:B------:R-:W1:Y:S02]  /*8e10*/  SYNCS.PHASECHK.TRANS64.TRYWAIT P0, [R93+URZ+0x40], R4 ;  /* 0x000040045d0075a7 */ /* 0x000e6400080011ff */
[----:B-1----:R-:W-:Y:S05]  /*8e20*/  @!P0 BRA `(.L_x_140) ;  /* 0x0000003400788947 */ /* 0x002fea0003800000 */
.L_x_139:
[----:B------:R-:W-:Y:S05]  /*8e30*/  BSYNC B0 ;  /* 0x0000000000007941 */ /* 0x000fea0003800000 */
.L_x_138:
        /* <DEDUP_REMOVED lines=10> */
[----:B------:R-:W-:Y:S02]  /*8ee0*/  SEL R6, RZ, 0x1, P0 ;  /* 0x00000001ff067807 */ /* 0x000fe40000000000 */
[----:B------:R-:W-:Y:S02]  /*8ef0*/  SEL R85, R85, RZ, P0 ;  /* 0x000000ff55557207 */ /* 0x000fe40000000000 */
[----:B------:R-:W-:Y:S02]  /*8f00*/  LOP3.LUT R91, R91, R6, RZ, 0x3c, !PT ;  /* 0x000000065b5b7212 */ /* 0x000fe400078e3cff */
.L_x_137:
[----:B------:R-:W-:Y:S05]  /*8f10*/  BSYNC B1 ;  /* 0x0000000000017941 */ /* 0x000fea0003800000 */
.L_x_136:
        /* <DEDUP_REMOVED lines=21> */
.L_x_141:
        /* <DEDUP_REMOVED lines=88> */
[----:B------:R-:W-:Y:S02]  /*95f0*/  UIADD3 UR4, UPT, UPT, UR43, 0x400, URZ ;  /* 0x000004002b047890 */ /* 0x000fe4000fffe0ff */
[----:B------:R-:W-:Y:S01]  /*9600*/  UIADD3 UR9, UPT, UPT, UR49, 0x80, URZ ;  /* 0x0000008031097890 */ /* 0x000fe2000fffe0ff */
[----:B------:R-:W-:Y:S01]  /*9610*/  UMOV UR10, UR50 ;  /* 0x00000032000a7c82 */ /* 0x000fe20008000000 */
[----:B------:R-:W-:Y:S02]  /*9620*/  UMOV UR11, UR36 ;  /* 0x00000024000b7c82 */ /* 0x000fe40008000000 */
[----:B------:R-:W-:Y:S01]  /*9630*/  MOV R68, UR4 ;  /* 0x0000000400447c02 */ /* 0x000fe20008000f00 */
[----:B------:R-:W-:Y:S03]  /*9640*/  UIADD3 UR4, UP0, UPT, UR54, 0x680, URZ ;  /* 0x0000068036047890 */ /* 0x000fe6000ff1e0ff */
[----:B------:R-:W-:Y:S01]  /*9650*/  R2UR UR8, R68 ;  /* 0x00000000440872ca */ /* 0x000fe200000e0000 */
[----:B------:R-:W-:Y:S11]  /*9660*/  UIADD3.X UR5, UPT, UPT, URZ, UR55, URZ, UP0, !UPT ;  /* 0x00000037ff057290 */ /* 0x000ff600087fe4ff */
[----:B------:R-:W-:Y:S01]  /*9670*/  @!UPT UIADD3 URZ, UPT, UPT, URZ, URZ, URZ ;  /* 0x000000fffffff290 */ /* 0x000fe2000fffe0ff */
[----:B------:R1:W-:Y:S01]  /*9680*/  UTMASTG.3D [UR8], [UR4] ;  /* 0x00000008040073b5 */ /* 0x0003e20008010000 */
[----:B------:R0:W-:Y:S01]  /*9690*/  UTMACMDFLUSH ;  /* 0x00000000000079b7 */ /* 0x0001e20000000000 */
[----:B-1----:R-:W-:Y:S04]  /*96a0*/  DEPBAR.LE SB0, 0x1 ;  /* 0x000080400000791a */ /* 0x002fe80000000000 */
.L_x_143:
[----:B------:R-:W-:Y:S05]  /*96b0*/  BSYNC.RECONVERGENT B0 ;  /* 0x0000000000007941 */ /* 0x000fea0003800200 */
.L_x_142:
        /* <DEDUP_REMOVED lines=20> */
.L_x_147:
[----:B------:R-:W-:Y:S05]  /*9800*/  BSYNC B0 ;  /* 0x0000000000007941 */ /* 0x000fea0003800000 */
.L_x_146:
        /* <DEDUP_REMOVED lines=13> */
.L_x_145:
[----:B------:R-:W-:Y:S05]  /*98e0*/  BSYNC B1 ;  /* 0x0000000000017941 */ /* 0x000fea0003800000 */
.L_x_144:
        /* <DEDUP_REMOVED lines=21> */
.L_x_149:
        /* <DEDUP_REMOVED lines=97> */
.L_x_151:
[----:B------:R-:W-:Y:S05]  /*a050*/  BSYNC.RECONVERGENT B0 ;  /* 0x0000000000007941 */ /* 0x000fea0003800200 */
.L_x_150:
        /* <DEDUP_REMOVED lines=20> */
.L_x_155:
[----:B------:R-:W-:Y:S05]  /*a1a0*/  BSYNC B0 ;  /* 0x0000000000007941 */ /* 0x000fea0003800000 */
.L_x_154:
        /* <DEDUP_REMOVED lines=13> */
.L_x_153:
[----:B------:R-:W-:Y:S05]  /*a280*/  BSYNC B1 ;  /* 0x0000000000017941 */ /* 0x000fea0003800000 */
.L_x_152:
        /* <DEDUP_REMOVED lines=21> */
.L_x_157:
        /* <DEDUP_REMOVED lines=97> */
.L_x_159:
[----:B------:R-:W-:Y:S05]  /*a9f0*/  BSYNC.RECONVERGENT B0 ;  /* 0x0000000000007941 */ /* 0x000fea0003800200 */
.L_x_158:
        /* <DEDUP_REMOVED lines=20> */
.L_x_163:
[----:B------:R-:W-:Y:S05]  /*ab40*/  BSYNC B0 ;  /* 0x0000000000007941 */ /* 0x000fea0003800000 */
.L_x_162:
[----:B------:R-:W-:Y:S11]  /*ab50*/  ISETP.NE.AND P0, PT, R88, RZ, PT ;  /* 0x000000ff5800720c */ /* 0x000ff60003f05270 */
[----:B------:R-:W-:Y:S02]  /*ab60*/  @!UPT UIADD3 URZ, UPT, UPT, URZ, URZ, URZ ;  /* 0x000000fffffff290 */ /* 0x000fe4000fffe0ff */
[----:B-1----:R-:W-:Y:S01]  /*ab70*/  @P0 IADD3 R2, PT, PT, R73, R90, RZ ;  /* 0x0000005a49020210 */ /* 0x002fe20007ffe0ff */
[----:B------:R-:W-:Y:S05]  /*ab80*/  @P0 WARPSYNC.ALL ;  /* 0x0000000000000948 */ /* 0x000fea0003800000 */
[----:B------:R1:W3:Y:S04]  /*ab90*/  @P0 LDSM.16.M88.4 R56, [R85+UR43+0x400] ;  /* 0x0004002b5538083b */ /* 0x0002e80008000200 */
[----:B------:R1:W4:Y:S04]  /*aba0*/  @P0 LDSM.16.M88.4 R52, [R0+0x400] ;  /* 0x000400000034083b */ /* 0x0003280000000200 */
[----:B------:R1:W1:Y:S04]  /*abb0*/  @P0 LDSM.16.M88.4 R48, [R90+0x400] ;  /* 0x000400005a30083b */ /* 0x0002680000000200 */
[----:B------:R1:W1:Y:S02]  /*abc0*/  @P0 LDSM.16.M88.4 R44, [R2+0x400] ;  /* 0x00040000022c083b */ /* 0x0002640000000200 */
.L_x_161:
[----:B------:R-:W-:Y:S05]  /*abd0*/  BSYNC B1 ;  /* 0x0000000000017941 */ /* 0x000fea0003800000 */
.L_x_160:
        /* <DEDUP_REMOVED lines=10> */
[----:B------:R-:W2:Y:S01]  /*ac80*/  LDCU.64 UR6, c[0x4][0x78] ;  /* 0x01000f00ff0677ac */ /* 0x000ea20008000a00 */
[----:B-1----:R-:W1:Y:S01]  /*ac90*/  LDC.64 R2, c[0x4][R3] ;  /* 0x0100000003027b82 */ /* 0x002e620000000a00 */
[----:B------:R-:W3:Y:S01]  /*aca0*/  LDCU.64 UR4, c[0x4][0x10] ;  /* 0x01000200ff0477ac */ /* 0x000ee20008000a00 */
[----:B-----5:R-:W-:Y:S01]  /*acb0*/  MOV R5, UR9 ;  /* 0x0000000900057c02 */ /* 0x020fe20008000f00 */
[----:B------:R-:W-:Y:S01]  /*acc0*/  IMAD.U32 R4, RZ, RZ, UR8 ;  /* 0x00000008ff047e24 */ /* 0x000fe2000f8e00ff */
[----:B--2---:R-:W-:Y:S01]  /*acd0*/  MOV R7, UR7 ;  /* 0x0000000700077c02 */ /* 0x004fe20008000f00 */
[----:B------:R-:W-:Y:S01]  /*ace0*/  IMAD.U32 R6, RZ, RZ, UR6 ;  /* 0x00000006ff067e24 */ /* 0x000fe2000f8e00ff */
[----:B---3--:R-:W-:Y:S01]  /*acf0*/  MOV R11, UR5 ;  /* 0x00000005000b7c02 */ /* 0x008fe20008000f00 */
[----:B------:R-:W-:Y:S02]  /*ad00*/  IMAD.U32 R10, RZ, RZ, UR4 ;  /* 0x00000004ff0a7e24 */ /* 0x000fe4000f8e00ff */
[----:B------:R-:W-:Y:S07]  /*ad10*/  LEPC R20, `(.L_x_165) ;  /* 0x000000001014794e */ /* 0x000fee0000000000 */
[----:B-1--4-:R-:W-:Y:S05]  /*ad20*/  CALL.ABS.NOINC R2 ;  /* 0x0000000002007343 */ /* 0x012fea0003c00000 */
.L_x_165:
[----:B------:R-:W-:Y:S01]  /*ad30*/  ISETP.NE.AND P0, PT, R75, RZ, PT ;  /* 0x000000ff4b00720c */ /* 0x000fe20003f05270 */
[----:B------:R-:W-:Y:S05]  /*ad40*/  WARPSYNC.ALL ;  /* 0x0000000000007948 */ /* 0x000fea0003800000 */
[----:B------:R-:W-:Y:S01]  /*ad50*/  R2UR UR4, R25 ;  /* 0x00000000190472ca */ /* 0x000fe200000e0000 */
[----:B------:R-:W5:Y:S01]  /*ad60*/  S2UR UR5, SR_CgaCtaId ;  /* 0x00000000000579c3 */ /* 0x000f620000008800 */
[----:B-1-3--:R-:W-:Y:S01]  /*ad70*/  LOP3.LUT R0, R56, 0xffffe000, RZ, 0xc0, !PT ;  /* 0xffffe00038007812 */ /* 0x00afe200078ec0ff */
[----:B------:R-:W-:Y:S01]  /*ad80*/  BSSY.RECONVERGENT B0, `(.L_x_166) ;  /* 0x000005b000007945 */ /* 0x000fe20003800200 */
[----:B------:R-:W-:Y:S02]  /*ad90*/  LOP3.LUT R2, R57, 0xffffe000, RZ, 0xc0, !PT ;  /* 0xffffe00039027812 */ /* 0x000fe400078ec0ff */
[----:B------:R-:W-:Y:S02]  /*ada0*/  LOP3.LUT R3, R58, 0xffffe000, RZ, 0xc0, !PT ;  /* 0xffffe0003a037812 */ /* 0x000fe400078ec0ff */
[----:B------:R-:W-:Y:S02]  /*adb0*/  LOP3.LUT R20, R59, 0xffffe000, RZ, 0xc0, !PT ;  /* 0xffffe0003b147812 */ /* 0x000fe400078ec0ff */
[----:B----4-:R-:W-:Y:S02]  /*adc0*/  LOP3.LUT R21, R52, 0xffffe000, RZ, 0xc0, !PT ;  /* 0xffffe00034157812 */ /* 0x010fe400078ec0ff */
[----:B------:R-:W-:Y:S01]  /*add0*/  LOP3.LUT R26, R53, 0xffffe000, RZ, 0xc0, !PT ;  /* 0xffffe000351a7812 */ /* 0x000fe200078ec0ff */
[----:B------:R-:W1:Y:S01]  /*ade0*/  LDTM.16dp128bit.x8 R4, tmem[UR4+0xe0] ;  /* 0x0000e004000479ee */ /* 0x000e620008180000 */
[----:B------:R-:W-:Y:S01]  /*adf0*/  R2UR UR4, R82 ;  /* 0x00000000520472ca */ /* 0x000fe200000e0000 */
[----:B------:R-:W-:Y:S01]  /*ae00*/  NOP ;  /* 0x0000000000007918 */ /* 0x000fe20000000000 */
[----:B--2---:R-:W-:Y:S02]  /*ae10*/  LOP3.LUT R29, R54, 0xffffe000, RZ, 0xc0, !PT ;  /* 0xffffe000361d7812 */ /* 0x004fe400078ec0ff */
[----:B------:R-:W-:Y:S02]  /*ae20*/  LOP3.LUT R28, R55, 0xffffe000, RZ, 0xc0, !PT ;  /* 0xffffe000371c7812 */ /* 0x000fe400078ec0ff */
[----:B------:R-:W-:Y:S02]  /*ae30*/  LOP3.LUT R31, R48, 0xffffe000, RZ, 0xc0, !PT ;  /* 0xffffe000301f7812 */ /* 0x000fe400078ec0ff */
[----:B------:R-:W-:Y:S02]  /*ae40*/  LOP3.LUT R30, R49, 0xffffe000, RZ, 0xc0, !PT ;  /* 0xffffe000311e7812 */ /* 0x000fe400078ec0ff */
[----:B------:R-:W-:Y:S02]  /*ae50*/  LOP3.LUT R33, R50, 0xffffe000, RZ, 0xc0, !PT ;  /* 0xffffe00032217812 */ /* 0x000fe400078ec0ff */
[----:B------:R-:W-:Y:S01]  /*ae60*/  LOP3.LUT R32, R51, 0xffffe000, RZ, 0xc0, !PT ;  /* 0xffffe00033207812 */ /* 0x000fe200078ec0ff */
[----:B------:R-:W-:Y:S01]  /*ae70*/  UIADD3 UR4, UPT, UPT, UR4, 0xd0, URZ ;  /* 0x000000d004047890 */ /* 0x000fe2000fffe0ff */
[----:B------:R-:W-:Y:S02]  /*ae80*/  LOP3.LUT R35, R44, 0xffffe000, RZ, 0xc0, !PT ;  /* 0xffffe0002c237812 */ /* 0x000fe400078ec0ff */
[----:B------:R-:W-:Y:S02]  /*ae90*/  LOP3.LUT R34, R45, 0xffffe000, RZ, 0xc0, !PT ;  /* 0xffffe0002d227812 */ /* 0x000fe400078ec0ff */
[----:B------:R-:W-:Y:S02]  /*aea0*/  LOP3.LUT R37, R46, 0xffffe000, RZ, 0xc0, !PT ;  /* 0xffffe0002e257812 */ /* 0x000fe400078ec0ff */
[----:B------:R-:W-:Y:S01]  /*aeb0*/  LOP3.LUT R36, R47, 0xffffe000, RZ, 0xc0, !PT ;  /* 0xffffe0002f247812 */ /* 0x000fe200078ec0ff */
[C---:B-1----:R-:W-:Y:S01]  /*aec0*/  FMUL R4, R24.reuse, R4 ;  /* 0x0000000418047220 */ /* 0x042fe20000400000 */
[C---:B------:R-:W-:Y:S01]  /*aed0*/  FMUL R5, R24.reuse, R5 ;  /* 0x0000000518057220 */ /* 0x040fe20000400000 */
[C---:B------:R-:W-:Y:S01]  /*aee0*/  FMUL R6, R24.reuse, R6 ;  /* 0x0000000618067220 */ /* 0x040fe20000400000 */
[C---:B------:R-:W-:Y:S01]  /*aef0*/  FMUL R7, R24.reuse, R7 ;  /* 0x0000000718077220 */ /* 0x040fe20000400000 */
[C---:B------:R-:W-:Y:S01]  /*af00*/  FFMA R4, R27.reuse, R0, R4 ;  /* 0x000000001b047223 */ /* 0x040fe20000000004 */
[C---:B------:R-:W-:Y:S01]  /*af10*/  FMUL R8, R24.reuse, R8 ;  /* 0x0000000818087220 */ /* 0x040fe20000400000 */
[C---:B------:R-:W-:Y:S01]  /*af20*/  FFMA R5, R27.reuse, R2, R5 ;  /* 0x000000021b057223 */ /* 0x040fe20000000005 */
[C---:B------:R-:W-:Y:S01]  /*af30*/  FMUL R9, R24.reuse, R9 ;  /* 0x0000000918097220 */ /* 0x040fe20000400000 */
[C---:B------:R-:W-:Y:S01]  /*af40*/  FFMA R6, R27.reuse, R3, R6 ;  /* 0x000000031b067223 */ /* 0x040fe20000000006 */
[----:B------:R-:W-:Y:S01]  /*af50*/  F2FP.TF32.F32.PACK_B R4, R4 ;  /* 0x00000004ff04723e */ /* 0x000fe200024050ff */
[C---:B------:R-:W-:Y:S01]  /*af60*/  FMUL R10, R24.reuse, R10 ;  /* 0x0000000a180a7220 */ /* 0x040fe20000400000 */
[----:B------:R-:W-:Y:S01]  /*af70*/  F2FP.TF32.F32.PACK_B R5, R5 ;  /* 0x00000005ff05723e */ /* 0x000fe200024050ff */
[C---:B------:R-:W-:Y:S01]  /*af80*/  FFMA R7, R27.reuse, R20, R7 ;  /* 0x000000141b077223 */ /* 0x040fe20000000007 */
[C---:B------:R-:W-:Y:S01]  /*af90*/  FMUL R11, R24.reuse, R11 ;  /* 0x0000000b180b7220 */ /* 0x040fe20000400000 */
[----:B-----5:R-:W-:Y:S01]  /*afa0*/  UPRMT UR4, UR5, 0x654, UR4 ;  /* 0x0000065405047896 */ /* 0x020fe20008000004 */
[C---:B------:R-:W-:Y:S01]  /*afb0*/  FFMA R8, R27.reuse, R21, R8 ;  /* 0x000000151b087223 */ /* 0x040fe20000000008 */
[C---:B------:R-:W-:Y:S01]  /*afc0*/  FMUL R12, R24.reuse, R12 ;  /* 0x0000000c180c7220 */ /* 0x040fe20000400000 */
[C---:B------:R-:W-:Y:S01]  /*afd0*/  FFMA R9, R27.reuse, R26, R9 ;  /* 0x0000001a1b097223 */ /* 0x040fe20000000009 */
[C---:B------:R-:W-:Y:S01]  /*afe0*/  FMUL R13, R24.reuse, R13 ;  /* 0x0000000d180d7220 */ /* 0x040fe20000400000 */
[C---:B------:R-:W-:Y:S01]  /*aff0*/  FFMA R10, R27.reuse, R29, R10 ;  /* 0x0000001d1b0a7223 */ /* 0x040fe2000000000a */
[C---:B------:R-:W-:Y:S01]  /*b000*/  FMUL R14, R24.reuse, R14 ;  /* 0x0000000e180e7220 */ /* 0x040fe20000400000 */
[C---:B------:R-:W-:Y:S01]  /*b010*/  FFMA R11, R27.reuse, R28, R11 ;  /* 0x0000001c1b0b7223 */ /* 0x040fe2000000000b */
[C---:B------:R-:W-:Y:S01]  /*b020*/  FMUL R15, R24.reuse, R15 ;  /* 0x0000000f180f7220 */ /* 0x040fe20000400000 */
[----:B------:R-:W-:Y:S01]  /*b030*/  F2FP.TF32.F32.PACK_B R6, R6 ;  /* 0x00000006ff06723e */ /* 0x000fe200024050ff */
[C---:B------:R-:W-:Y:S01]  /*b040*/  FFMA R12, R27.reuse, R31, R12 ;  /* 0x0000001f1b0c7223 */ /* 0x040fe2000000000c */
[----:B------:R-:W-:Y:S01]  /*b050*/  F2FP.TF32.F32.PACK_B R7, R7 ;  /* 0x00000007ff07723e */ /* 0x000fe200024050ff */
[C---:B------:R-:W-:Y:S01]  /*b060*/  FMUL R16, R24.reuse, R16 ;  /* 0x0000001018107220 */ /* 0x040fe20000400000 */
[C---:B------:R-:W-:Y:S01]  /*b070*/  FFMA R13, R27.reuse, R30, R13 ;  /* 0x0000001e1b0d7223 */ /* 0x040fe2000000000d */
[C---:B------:R-:W-:Y:S01]  /*b080*/  FMUL R17, R24.reuse, R17 ;  /* 0x0000001118117220 */ /* 0x040fe20000400000 */
[C---:B------:R-:W-:Y:S01]  /*b090*/  FFMA R14, R27.reuse, R33, R14 ;  /* 0x000000211b0e7223 */ /* 0x040fe2000000000e */
[C---:B------:R-:W-:Y:S01]  /*b0a0*/  FMUL R18, R24.reuse, R18 ;  /* 0x0000001218127220 */ /* 0x040fe20000400000 */
[C---:B------:R-:W-:Y:S01]  /*b0b0*/  FFMA R15, R27.reuse, R32, R15 ;  /* 0x000000201b0f7223 */ /* 0x040fe2000000000f */
[----:B------:R-:W-:Y:S01]  /*b0c0*/  FMUL R19, R24, R19 ;  /* 0x0000001318137220 */ /* 0x000fe20000400000 */
[----:B------:R-:W-:Y:S01]  /*b0d0*/  F2FP.TF32.F32.PACK_B R8, R8 ;  /* 0x00000008ff08723e */ /* 0x000fe200024050ff */
[C---:B------:R-:W-:Y:S01]  /*b0e0*/  FFMA R16, R27.reuse, R35, R16 ;  /* 0x000000231b107223 */ /* 0x040fe20000000010 */
[----:B------:R-:W-:Y:S01]  /*b0f0*/  F2FP.TF32.F32.PACK_B R9, R9 ;  /* 0x00000009ff09723e */ /* 0x000fe200024050ff */
[----:B------:R-:W-:Y:S01]  /*b100*/  SYNCS.ARRIVE.TRANS64.RED.A1T0 RZ, [UR4], RZ ;  /* 0x000000ffffff79a7 */ /* 0x000fe20008100404 */
[----:B------:R1:W-:Y:S01]  /*b110*/  STSM.16.M88.4 [R81+0x6400], R4 ;  /* 0x0064000451007844 */ /* 0x0003e20000000200 */
[----:B------:R-:W-:Y:S01]  /*b120*/  F2FP.TF32.F32.PACK_B R10, R10 ;  /* 0x0000000aff0a723e */ /* 0x000fe200024050ff */
[C---:B------:R-:W-:Y:S01]  /*b130*/  FFMA R17, R27.reuse, R34, R17 ;  /* 0x000000221b117223 */ /* 0x040fe20000000011 */
[----:B------:R-:W-:Y:S01]  /*b140*/  F2FP.TF32.F32.PACK_B R11, R11 ;  /* 0x0000000bff0b723e */ /* 0x000fe200024050ff */
[C---:B------:R-:W-:Y:S01]  /*b150*/  FFMA R18, R27.reuse, R37, R18 ;  /* 0x000000251b127223 */ /* 0x040fe20000000012 */
[----:B------:R-:W-:Y:S01]  /*b160*/  FFMA R19, R27, R36, R19 ;  /* 0x000000241b137223 */ /* 0x000fe20000000013 */
[----:B------:R-:W-:Y:S02]  /*b170*/  F2FP.TF32.F32.PACK_B R12, R12 ;  /* 0x0000000cff0c723e */ /* 0x000fe400024050ff */
[----:B------:R1:W-:Y:S01]  /*b180*/  STSM.16.M88.4 [R80+0x6400], R8 ;  /* 0x0064000850007844 */ /* 0x0003e20000000200 */
[----:B------:R-:W-:Y:S02]  /*b190*/  F2FP.TF32.F32.PACK_B R13, R13 ;  /* 0x0000000dff0d723e */ /* 0x000fe400024050ff */
[----:B------:R-:W-:Y:S02]  /*b1a0*/  F2FP.TF32.F32.PACK_B R14, R14 ;  /* 0x0000000eff0e723e */ /* 0x000fe400024050ff */
        /* <DEDUP_REMOVED lines=23> */
[----:B--2---:R-:W-:Y:S04]  /*b320*/  DEPBAR.LE SB0, 0x1 ;  /* 0x000080400000791a */ /* 0x004fe80000000000 */
.L_x_167:
[----:B------:R-:W-:Y:S05]  /*b330*/  BSYNC.RECONVERGENT B0 ;  /* 0x0000000000007941 */ /* 0x000fea0003800200 */
.L_x_166:
[----:B------:R-:W-:Y:S01]  /*b340*/  BAR.SYNC.DEFER_BLOCKING 0x1, 0x80 ;  /* 0x0042000000007b1d */ /* 0x000fe20000010000 */
[----:B------:R-:W-:Y:S01]  /*b350*/  UISETP.NE.AND UP0, UPT, UR52, -0x8, UPT ;  /* 0xfffffff83400788c */ /* 0x000fe2000bf05270 */
[----:B------:R-:W-:Y:S08]  /*b360*/  IADD3 R0, PT, PT, R22, 0x1, RZ ;  /* 0x0000000116007810 */ /* 0x000ff00007ffe0ff */
[----:B------:R-:W-:Y:S05]  /*b370*/  BRA.U !UP0, `(.L_x_168) ;  /* 0x0000000108247547 */ /* 0x000fea000b800000 */
[----:B------:R-:W-:Y:S01]  /*b380*/  ISETP.NE.AND P0, PT, R79, RZ, PT ;  /* 0x000000ff4f00720c */ /* 0x000fe20003f05270 */
[----:B------:R-:W-:Y:S01]  /*b390*/  IMAD.U32 R2, RZ, RZ, UR47 ;  /* 0x0000002fff027e24 */ /* 0x000fe2000f8e00ff */
[----:B------:R-:W-:Y:S04]  /*b3a0*/  UIADD3 UR4, UPT, UPT, UR47, 0x1, URZ ;  /* 0x000000012f047890 */ /* 0x000fe8000fffe0ff */
[----:B------:R-:W-:Y:S04]  /*b3b0*/  UISETP.NE.AND UP0, UPT, UR4, 0x4, UPT ;  /* 0x000000040400788c */ /* 0x000fe8000bf05270 */
[----:B------:R-:W-:Y:S03]  /*b3c0*/  USEL UR47, UR4, URZ, UP0 ;  /* 0x000000ff042f7287 */ /* 0x000fe60008000000 */
[----:B------:R-:W-:Y:S05]  /*b3d0*/  @P0 LEA R2, R2, UR43, 0x3 ;  /* 0x0000002b02020c11 */ /* 0x000fea000f8e18ff */
[----:B------:R-:W-:Y:S05]  /*b3e0*/  @P0 VIADD R2, R2, 0x60 ;  /* 0x0000006002020836 */ /* 0x000fea0000000000 */
[----:B------:R-:W-:Y:S04]  /*b3f0*/  @P0 PRMT R2, R89, 0x654, R2 ;  /* 0x0000065459020816 */ /* 0x000fe80000000002 */
[----:B------:R2:W-:Y:S03]  /*b400*/  @P0 SYNCS.ARRIVE.TRANS64.RED.A1T0 RZ, [R2+URZ], RZ ;  /* 0x000000ff02ff09a7 */ /* 0x0005e600081004ff */
.L_x_168:
[----:B------:R-:W-:Y:S01]  /*b410*/  R2UR UR6, R78 ;  /* 0x000000004e0672ca */ /* 0x000fe200000e0000 */
[----:B------:R-:W-:Y:S01]  /*b420*/  UIADD3 UR52, UPT, UPT, UR52, 0x8, URZ ;  /* 0x0000000834347890 */ /* 0x000fe2000fffe0ff */
[----:B------:R-:W-:Y:S01]  /*b430*/  R2UR UR5, R65 ;  /* 0x00000000410572ca */ /* 0x000fe200000e0000 */
[----:B------:R-:W-:Y:S01]  /*b440*/  UMOV UR36, UR63 ;  /* 0x0000003f00247c82 */ /* 0x000fe20008000000 */
[----:B------:R-:W-:Y:S02]  /*b450*/  R2UR UR4, R66 ;  /* 0x00000000420472ca */ /* 0x000fe400000e0000 */
[----:B------:R-:W-:Y:S02]  /*b460*/  ISETP.NE.AND P0, PT, R70, 0x2, PT ;  /* 0x000000024600780c */ /* 0x000fe40003f05270 */
[----:B------:R-:W-:Y:S02]  /*b470*/  ISETP.NE.AND P1, PT, R0, 0x4, PT ;  /* 0x000000040000780c */ /* 0x000fe40003f25270 */
[----:B--2---:R-:W-:Y:S02]  /*b480*/  SEL R2, RZ, 0x1, P0 ;  /* 0x00000001ff027807 */ /* 0x004fe40000000000 */
[----:B------:R-:W-:Y:S01]  /*b490*/  SEL R3, RZ, 0x1, P1 ;  /* 0x00000001ff037807 */ /* 0x000fe20000800000 */
[----:B------:R-:W-:Y:S01]  /*b4a0*/  UISETP.NE.AND UP0, UPT, UR6, URZ, UPT ;  /* 0x000000ff0600728c */ /* 0x000fe2000bf05270 */
[----:B------:R-:W-:Y:S01]  /*b4b0*/  LOP3.LUT R71, R71, R2, RZ, 0x3c, !PT ;  /* 0x0000000247477212 */ /* 0x000fe200078e3cff */
[----:B------:R-:W-:Y:S01]  /*b4c0*/  UIADD3 UR20, UPT, UPT, UR37, UR5, URZ ;  /* 0x0000000525147290 */ /* 0x000fe2000fffe0ff */
[----:B------:R-:W-:Y:S01]  /*b4d0*/  LOP3.LUT R72, R72, R3, RZ, 0x3c, !PT ;  /* 0x0000000348487212 */ /* 0x000fe200078e3cff */
[----:B------:R-:W-:Y:S01]  /*b4e0*/  UIADD3 UR16, UPT, UPT, UR38, UR4, URZ ;  /* 0x0000000426107290 */ /* 0x000fe2000fffe0ff */
[----:B------:R-:W-:Y:S02]  /*b4f0*/  SEL R70, R70, RZ, P0 ;  /* 0x000000ff46467207 */ /* 0x000fe40000000000 */
[----:B------:R-:W-:Y:S02]  /*b500*/  SEL R22, R0, RZ, P1 ;  /* 0x000000ff00167207 */ /* 0x000fe40000800000 */
[----:B------:R-:W-:Y:S07]  /*b510*/  BRA.U UP0, `(.L_x_169) ;  /* 0xffffffa100f07547 */ /* 0x000fee000b83ffff */
[----:B------:R-:W-:-:S13]  /*b520*/  R2UR UR4, R67 ;  /* 0x00000000430472ca */ /* 0x000fda00000e0000 */
[----:B------:R-:W-:-:S09]  /*b530*/  UISETP.NE.AND UP0, UPT, UR4, URZ, UPT ;  /* 0x000000ff0400728c */ /* 0x000fd2000bf05270 */
[----:B------:R-:W-:Y:S05]  /*b540*/  BRA.U !UP0, `(.L_x_170) ;  /* 0x0000000108487547 */ /* 0x000fea000b800000 */
[----:B------:R-:W2:Y:S02]  /*b550*/  LDCU.64 UR4, c[0x0][0x890] ;  /* 0x00011200ff0477ac */ /* 0x000ea40008000a00 */
[----:B--2---:R-:W-:-:S04]  /*b560*/  UISETP.NE.U32.AND UP0, UPT, UR4, URZ, UPT ;  /* 0x000000ff0400728c */ /* 0x004fc8000bf05070 */
[----:B------:R-:W-:-:S09]  /*b570*/  UISETP.NE.AND.EX UP0, UPT, UR5, URZ, UPT, UP0 ;  /* 0x000000ff0500728c */ /* 0x000fd2000bf05300 */
[----:B------:R-:W-:Y:S05]  /*b580*/  BRA.U UP0, `(.L_x_171) ;  /* 0x00000001000c7547 */ /* 0x000fea000b800000 */
[----:B------:R-:W-:-:S13]  /*b590*/  FSETP.NEU.AND P0, PT, R27, RZ, PT ;  /* 0x000000ff1b00720b */ /* 0x000fda0003f0d000 */
[----:B------:R-:W-:Y:S05]  /*b5a0*/  @!P0 EXIT ;  /* 0x000000000000894d */ /* 0x000fea0003800000 */
[----:B------:R-:W-:Y:S05]  /*b5b0*/  BRA `(.L_x_170) ;  /* 0x00000000002c7947 */ /* 0x000fea0003800000 */
.L_x_171:
[----:B------:R-:W-:Y:S01]  /*b5c0*/  ISETP.NE.AND P0, PT, R69, RZ, PT ;  /* 0x000000ff4500720c */ /* 0x000fe20003f05270 */
[----:B------:R-:W-:-:S12]  /*b5d0*/  BSSY.RECONVERGENT B0, `(.L_x_170) ;  /* 0x0000009000007945 */ /* 0x000fd80003800200 */
[----:B------:R-:W-:Y:S05]  /*b5e0*/  @P0 BRA `(.L_x_172) ;  /* 0x0000000000140947 */ /* 0x000fea0003800000 */
[----:B------:R-:W2:Y:S02]  /*b5f0*/  LDCU.64 UR4, c[0x0][0x888] ;  /* 0x00011100ff0477ac */ /* 0x000ea40008000a00 */
[----:B--2---:R-:W-:-:S04]  /*b600*/  ISETP.NE.U32.AND P0, PT, RZ, UR4, PT ;  /* 0x00000004ff007c0c */ /* 0x004fc8000bf05070 */
[----:B------:R-:W-:-:S13]  /*b610*/  ISETP.NE.AND.EX P0, PT, RZ, UR5, PT, P0 ;  /* 0x00000005ff007c0c */ /* 0x000fda000bf05300 */
[----:B------:R-:W-:Y:S05]  /*b620*/  @!P0 EXIT ;  /* 0x000000000000894d */ /* 0x000fea0003800000 */
[----:B------:R-:W-:Y:S05]  /*b630*/  BRA `(.L_x_173) ;  /* 0x0000000000087947 */ /* 0x000fea0003800000 */
.L_x_172:
[----:B------:R-:W-:-:S13]  /*b640*/  FSETP.NEU.AND P0, PT, R27, RZ, PT ;  /* 0x000000ff1b00720b */ /* 0x000fda0003f0d000 */
[----:B------:R-:W-:Y:S05]  /*b650*/  @!P0 EXIT ;  /* 0x000000000000894d */ /* 0x000fea0003800000 */
.L_x_173:
[----:B------:R-:W-:Y:S05]  /*b660*/  BSYNC.RECONVERGENT B0 ;  /* 0x0000000000007941 */ /* 0x000fea0003800200 */
.L_x_170:
[----:B------:R-:W2:Y:S01]  /*b670*/  S2UR UR5, SR_CgaCtaId ;  /* 0x00000000000579c3 */ /* 0x000ea20000008800 */
[----:B------:R-:W-:Y:S01]  /*b680*/  ULEA UR4, UR47, UR43, 0x3 ;  /* 0x0000002b2f047291 */ /* 0x000fe2000f8e18ff */
[----:B------:R-:W-:-:S04]  /*b690*/  DEPBAR.LE SB0, 0x0 ;  /* 0x000080000000791a */ /* 0x000fc80000000000 */
[----:B------:R-:W-:-:S04]  /*b6a0*/  UIADD3 UR4, UPT, UPT, UR4, 0x60, URZ ;  /* 0x0000006004047890 */ /* 0x000fc8000fffe0ff */
[----:B--2---:R-:W-:-:S09]  /*b6b0*/  UPRMT UR4, UR5, 0x654, UR4 ;  /* 0x0000065405047896 */ /* 0x004fd20008000004 */
[----:B------:R-:W-:Y:S01]  /*b6c0*/  SYNCS.ARRIVE.TRANS64.RED.A1T0 RZ, [UR4], RZ ;  /* 0x000000ffffff79a7 */ /* 0x000fe20008100404 */
[----:B------:R-:W-:Y:S05]  /*b6d0*/  EXIT ;  /* 0x000000000000794d */ /* 0x000fea0003800000 */
.L_x_24:
[----:B--2---:R2:W3:Y:S02]  /*b6e0*/  SYNCS.PHASECHK.TRANS64.TRYWAIT P0, [R0+URZ+0x100], R3 ;  /* 0x00010003000075a7 */ /* 0x0044e400080011ff */
[----:B---3--:R-:W-:Y:S05]  /*b6f0*/  @!P0 NANOSLEEP.SYNCS 0x989680 ;  /* 0x009896800000895d */ /* 0x008fea0003900000 */
[----:B------:R-:W3:Y:S02]  /*b700*/  @!P0 SYNCS.PHASECHK.TRANS64 P0, [R0+URZ+0x100], R3 ;  /* 0x00010003000085a7 */ /* 0x000ee400080010ff */
[----:B---3--:R-:W-:Y:S05]  /*b710*/  @!P0 BRA `(.L_x_24) ;  /* 0xfffffffc00f08947 */ /* 0x008fea000383ffff */
[----:B------:R-:W-:Y:S05]  /*b720*/  BRA `(.L_x_174) ;  /* 0xffffff6000747947 */ /* 0x000fea000383ffff */
.L_x_27:
[----:B--2---:R-:W-:-:S07]  /*b730*/  MOV R0, UR33 ;  /* 0x0000002100007c02 */ /* 0x004fce0008000f00 */
.L_x_175:
[----:B--2---:R2:W3:Y:S02]  /*b740*/  SYNCS.PHASECHK.TRANS64.TRYWAIT P0, [R0+URZ+0x20], R3 ;  /* 0x00002003000075a7 */ /* 0x0044e400080011ff */
[----:B---3--:R-:W-:Y:S05]  /*b750*/  @!P0 NANOSLEEP.SYNCS 0x989680 ;  /* 0x009896800000895d */ /* 0x008fea0003900000 */
[----:B------:R-:W3:Y:S02]  /*b760*/  @!P0 SYNCS.PHASECHK.TRANS64 P0, [R0+URZ+0x20], R3 ;  /* 0x00002003000085a7 */ /* 0x000ee400080010ff */
[----:B---3--:R-:W-:Y:S05]  /*b770*/  @!P0 BRA `(.L_x_175) ;  /* 0xfffffffc00f08947 */ /* 0x008fea000383ffff */
[----:B------:R-:W-:Y:S05]  /*b780*/  BRA `(.L_x_26) ;  /* 0xffffff6000b47947 */ /* 0x000fea000383ffff */
.L_x_34:
[----:B-1----:R-:W-:-:S07]  /*b790*/  MOV R0, UR17 ;  /* 0x0000001100007c02 */ /* 0x002fce0008000f00 */
.L_x_176:
[----:B-1----:R1:W2:Y:S02]  /*b7a0*/  SYNCS.PHASECHK.TRANS64.TRYWAIT P0, [R0+URZ+0x20], R3 ;  /* 0x00002003000075a7 */ /* 0x0022a400080011ff */
[----:B--2---:R-:W-:Y:S05]  /*b7b0*/  @!P0 NANOSLEEP.SYNCS 0x989680 ;  /* 0x009896800000895d */ /* 0x004fea0003900000 */
[----:B------:R-:W2:Y:S02]  /*b7c0*/  @!P0 SYNCS.PHASECHK.TRANS64 P0, [R0+URZ+0x20], R3 ;  /* 0x00002003000085a7 */ /* 0x000ea400080010ff */
[----:B--2---:R-:W-:Y:S05]  /*b7d0*/  @!P0 BRA `(.L_x_176) ;  /* 0xfffffffc00f08947 */ /* 0x004fea000383ffff */
[----:B------:R-:W-:Y:S05]  /*b7e0*/  BRA `(.L_x_33) ;  /* 0xffffff6400747947 */ /* 0x000fea000383ffff */
.L_x_39:
[----:B-1----:R1:W2:Y:S02]  /*b7f0*/  SYNCS.PHASECHK.TRANS64.TRYWAIT P0, [R3+URZ+0x90], R0 ;  /* 0x00009000030075a7 */ /* 0x0022a400080011ff */
[----:B--2---:R-:W-:Y:S05]  /*b800*/  @!P0 NANOSLEEP.SYNCS 0x989680 ;  /* 0x009896800000895d */ /* 0x004fea0003900000 */
[----:B------:R-:W2:Y:S02]  /*b810*/  @!P0 SYNCS.PHASECHK.TRANS64 P0, [R3+URZ+0x90], R0 ;  /* 0x00009000030085a7 */ /* 0x000ea400080010ff */
[----:B--2---:R-:W-:Y:S05]  /*b820*/  @!P0 BRA `(.L_x_39) ;  /* 0xfffffffc00f08947 */ /* 0x004fea000383ffff */
[----:B------:R-:W-:Y:S05]  /*b830*/  BRA `(.L_x_177) ;  /* 0xffffff6800147947 */ /* 0x000fea000383ffff */
.L_x_43:
[----:B-1----:R-:W-:-:S07]  /*b840*/  MOV R0, UR4 ;  /* 0x0000000400007c02 */ /* 0x002fce0008000f00 */
.L_x_178:
[----:B-1----:R1:W2:Y:S02]  /*b850*/  SYNCS.PHASECHK.TRANS64.TRYWAIT P0, [R0+URZ], R3 ;  /* 0x00000003000075a7 */ /* 0x0022a400080011ff */
[----:B--2---:R-:W-:Y:S05]  /*b860*/  @!P0 NANOSLEEP.SYNCS 0x989680 ;  /* 0x009896800000895d */ /* 0x004fea0003900000 */
[----:B------:R-:W2:Y:S02]  /*b870*/  @!P0 SYNCS.PHASECHK.TRANS64 P0, [R0+URZ], R3 ;  /* 0x00000003000085a7 */ /* 0x000ea400080010ff */
[----:B--2---:R-:W-:Y:S05]  /*b880*/  @!P0 BRA `(.L_x_178) ;  /* 0xfffffffc00f08947 */ /* 0x004fea000383ffff */
[----:B------:R-:W-:Y:S05]  /*b890*/  BRA `(.L_x_179) ;  /* 0xffffff6c00c07947 */ /* 0x000fea000383ffff */
.L_x_44:
[----:B------:R-:W-:-:S07]  /*b8a0*/  MOV R0, UR5 ;  /* 0x0000000500007c02 */ /* 0x000fce0008000f00 */
.L_x_180:
[----:B-1----:R1:W2:Y:S02]  /*b8b0*/  SYNCS.PHASECHK.TRANS64.TRYWAIT P0, [R0+URZ], R3 ;  /* 0x00000003000075a7 */ /* 0x0022a400080011ff */
[----:B--2---:R-:W-:Y:S05]  /*b8c0*/  @!P0 NANOSLEEP.SYNCS 0x989680 ;  /* 0x009896800000895d */ /* 0x004fea0003900000 */
[----:B------:R-:W2:Y:S02]  /*b8d0*/  @!P0 SYNCS.PHASECHK.TRANS64 P0, [R0+URZ], R3 ;  /* 0x00000003000085a7 */ /* 0x000ea400080010ff */
[----:B--2---:R-:W-:Y:S05]  /*b8e0*/  @!P0 BRA `(.L_x_180) ;  /* 0xfffffffc00f08947 */ /* 0x004fea000383ffff */
[----:B------:R-:W-:Y:S05]  /*b8f0*/  BRA `(.L_x_181) ;  /* 0xffffff6c00cc7947 */ /* 0x000fea000383ffff */
.L_x_45:
[----:B------:R-:W-:-:S07]  /*b900*/  MOV R0, UR5 ;  /* 0x0000000500007c02 */ /* 0x000fce0008000f00 */
.L_x_182:
[----:B-1----:R1:W2:Y:S02]  /*b910*/  SYNCS.PHASECHK.TRANS64.TRYWAIT P0, [R0+URZ], R3 ;  /* 0x00000003000075a7 */ /* 0x0022a400080011ff */
[----:B--2---:R-:W-:Y:S05]  /*b920*/  @!P0 NANOSLEEP.SYNCS 0x989680 ;  /* 0x009896800000895d */ /* 0x004fea0003900000 */
[----:B------:R-:W2:Y:S02]  /*b930*/  @!P0 SYNCS.PHASECHK.TRANS64 P0, [R0+URZ], R3 ;  /* 0x00000003000085a7 */ /* 0x000ea400080010ff */
[----:B--2---:R-:W-:Y:S05]  /*b940*/  @!P0 BRA `(.L_x_182) ;  /* 0xfffffffc00f08947 */ /* 0x004fea000383ffff */
[----:B------:R-:W-:Y:S05]  /*b950*/  BRA `(.L_x_183) ;  /* 0xffffff6c00d87947 */ /* 0x000fea000383ffff */
.L_x_48:
[----:B-1----:R1:W2:Y:S02]  /*b960*/  SYNCS.PHASECHK.TRANS64.TRYWAIT P0, [R2+URZ+0xf0], R5 ;  /* 0x0000f005020075a7 */ /* 0x0022a400080011ff */
[----:B--2---:R-:W-:Y:S05]  /*b970*/  @!P0 NANOSLEEP.SYNCS 0x989680 ;  /* 0x009896800000895d */ /* 0x004fea0003900000 */
[----:B------:R-:W2:Y:S02]  /*b980*/  @!P0 SYNCS.PHASECHK.TRANS64 P0, [R2+URZ+0xf0], R5 ;  /* 0x0000f005020085a7 */ /* 0x000ea400080010ff */
[----:B--2---:R-:W-:Y:S05]  /*b990*/  @!P0 BRA `(.L_x_48) ;  /* 0xfffffffc00f08947 */ /* 0x004fea000383ffff */
[----:B------:R-:W-:Y:S05]  /*b9a0*/  BRA `(.L_x_184) ;  /* 0xffffff70003c7947 */ /* 0x000fea000383ffff */
.L_x_49:
[----:B------:R-:W-:-:S07]  /*b9b0*/  MOV R2, UR4 ;  /* 0x0000000400027c02 */ /* 0x000fce0008000f00 */
.L_x_185:
[----:B-1----:R1:W2:Y:S02]  /*b9c0*/  SYNCS.PHASECHK.TRANS64.TRYWAIT P0, [R2+URZ+0xa0], R5 ;  /* 0x0000a005020075a7 */ /* 0x0022a400080011ff */
[----:B--2---:R-:W-:Y:S05]  /*b9d0*/  @!P0 NANOSLEEP.SYNCS 0x989680 ;  /* 0x009896800000895d */ /* 0x004fea0003900000 */
[----:B------:R-:W2:Y:S02]  /*b9e0*/  @!P0 SYNCS.PHASECHK.TRANS64 P0, [R2+URZ+0xa0], R5 ;  /* 0x0000a005020085a7 */ /* 0x000ea400080010ff */
[----:B--2---:R-:W-:Y:S05]  /*b9f0*/  @!P0 BRA `(.L_x_185) ;  /* 0xfffffffc00f08947 */ /* 0x004fea000383ffff */
[----:B------:R-:W-:Y:S05]  /*ba00*/  BRA `(.L_x_186) ;  /* 0xffffff70004c7947 */ /* 0x000fea000383ffff */
.L_x_50:
[----:B-1----:R1:W2:Y:S02]  /*ba10*/  SYNCS.PHASECHK.TRANS64.TRYWAIT P1, [R2+URZ+0x90], R5 ;  /* 0x00009005020075a7 */ /* 0x0022a400080211ff */
[----:B--2---:R-:W-:Y:S05]  /*ba20*/  @!P1 NANOSLEEP.SYNCS 0x989680 ;  /* 0x009896800000995d */ /* 0x004fea0003900000 */
[----:B------:R-:W2:Y:S02]  /*ba30*/  @!P1 SYNCS.PHASECHK.TRANS64 P1, [R2+URZ+0x90], R5 ;  /* 0x00009005020095a7 */ /* 0x000ea400080210ff */
[----:B--2---:R-:W-:Y:S05]  /*ba40*/  @!P1 BRA `(.L_x_50) ;  /* 0xfffffffc00f09947 */ /* 0x004fea000383ffff */
[----:B------:R-:W-:Y:S05]  /*ba50*/  BRA `(.L_x_187) ;  /* 0xffffff70007c7947 */ /* 0x000fea000383ffff */
.L_x_53:
[----:B------:R-:W-:-:S07]  /*ba60*/  MOV R0, UR4 ;  /* 0x0000000400007c02 */ /* 0x000fce0008000f00 */
.L_x_188:
[----:B-1----:R1:W2:Y:S02]  /*ba70*/  SYNCS.PHASECHK.TRANS64.TRYWAIT P0, [R0+URZ+0xa0], R3 ;  /* 0x0000a003000075a7 */ /* 0x0022a400080011ff */
[----:B--2---:R-:W-:Y:S05]  /*ba80*/  @!P0 NANOSLEEP.SYNCS 0x989680 ;  /* 0x009896800000895d */ /* 0x004fea0003900000 */
[----:B------:R-:W2:Y:S02]  /*ba90*/  @!P0 SYNCS.PHASECHK.TRANS64 P0, [R0+URZ+0xa0], R3 ;  /* 0x0000a003000085a7 */ /* 0x000ea400080010ff */
[----:B--2---:R-:W-:Y:S05]  /*baa0*/  @!P0 BRA `(.L_x_188) ;  /* 0xfffffffc00f08947 */ /* 0x004fea000383ffff */
[----:B------:R-:W-:Y:S05]  /*bab0*/  BRA `(.L_x_52) ;  /* 0xffffff7000d07947 */ /* 0x000fea000383ffff */
.L_x_60:
[----:B-1----:R1:W2:Y:S02]  /*bac0*/  SYNCS.PHASECHK.TRANS64.TRYWAIT P1, [R0+URZ+0x90], R5 ;  /* 0x00009005000075a7 */ /* 0x0022a400080211ff */
[----:B--2---:R-:W-:Y:S05]  /*bad0*/  @!P1 NANOSLEEP.SYNCS 0x989680 ;  /* 0x009896800000995d */ /* 0x004fea0003900000 */
[----:B------:R-:W2:Y:S02]  /*bae0*/  @!P1 SYNCS.PHASECHK.TRANS64 P1, [R0+URZ+0x90], R5 ;  /* 0x00009005000095a7 */ /* 0x000ea400080210ff */
[----:B--2---:R-:W-:Y:S05]  /*baf0*/  @!P1 BRA `(.L_x_60) ;  /* 0xfffffffc00f09947 */ /* 0x004fea000383ffff */
[----:B------:R-:W-:Y:S05]  /*bb00*/  BRA `(.L_x_189) ;  /* 0xffffff7800487947 */ /* 0x000fea000383ffff */
.L_x_61:
[----:B------:R-:W-:-:S07]  /*bb10*/  MOV R3, UR31 ;  /* 0x0000001f00037c02 */ /* 0x000fce0008000f00 */
.L_x_190:
[----:B-1----:R1:W2:Y:S02]  /*bb20*/  SYNCS.PHASECHK.TRANS64.TRYWAIT P0, [R3+URZ+0xd0], R0 ;  /* 0x0000d000030075a7 */ /* 0x0022a400080011ff */
[----:B--2---:R-:W-:Y:S05]  /*bb30*/  @!P0 NANOSLEEP.SYNCS 0x989680 ;  /* 0x009896800000895d */ /* 0x004fea0003900000 */
[----:B------:R-:W2:Y:S02]  /*bb40*/  @!P0 SYNCS.PHASECHK.TRANS64 P0, [R3+URZ+0xd0], R0 ;  /* 0x0000d000030085a7 */ /* 0x000ea400080010ff */
[----:B--2---:R-:W-:Y:S05]  /*bb50*/  @!P0 BRA `(.L_x_190) ;  /* 0xfffffffc00f08947 */ /* 0x004fea000383ffff */
[----:B------:R-:W-:Y:S05]  /*bb60*/  BRA `(.L_x_191) ;  /* 0xffffff7800987947 */ /* 0x000fea000383ffff */
.L_x_64:
[----:B------:R-:W-:Y:S07]  /*bb70*/  MOV R0, UR5 ;  /* 0x0000000500007c02 */ /* 0x000fee0008000f00 */
.L_x_192:
[----:B-1----:R1:W2:Y:S02]  /*bb80*/  SYNCS.PHASECHK.TRANS64.TRYWAIT P0, [R0+URZ], R3 ;  /* 0x00000003000075a7 */ /* 0x0022a400080011ff */
[----:B--2---:R-:W-:Y:S05]  /*bb90*/  @!P0 NANOSLEEP.SYNCS 0x989680 ;  /* 0x009896800000895d */ /* 0x004fea0003900000 */
[----:B------:R-:W2:Y:S02]  /*bba0*/  @!P0 SYNCS.PHASECHK.TRANS64 P0, [R0+URZ], R3 ;  /* 0x00000003000085a7 */ /* 0x000ea400080010ff */
[----:B--2---:R-:W-:Y:S05]  /*bbb0*/  @!P0 BRA `(.L_x_192) ;  /* 0xfffffffc00f08947 */ /* 0x004fea000383ffff */
[----:B------:R-:W-:Y:S05]  /*bbc0*/  BRA `(.L_x_63) ;  /* 0xffffff7800b47947 */ /* 0x000fea000383ffff */
.L_x_67:
[----:B------:R-:W-:-:S07]  /*bbd0*/  MOV R0, UR4 ;  /* 0x0000000400007c02 */ /* 0x000fce0008000f00 */
.L_x_193:
[----:B--2---:R2:W4:Y:S02]  /*bbe0*/  SYNCS.PHASECHK.TRANS64.TRYWAIT P0, [R0+URZ], R3 ;  /* 0x00000003000075a7 */ /* 0x00452400080011ff */
[----:B----4-:R-:W-:Y:S05]  /*bbf0*/  @!P0 NANOSLEEP.SYNCS 0x989680 ;  /* 0x009896800000895d */ /* 0x010fea0003900000 */
[----:B------:R-:W4:Y:S02]  /*bc00*/  @!P0 SYNCS.PHASECHK.TRANS64 P0, [R0+URZ], R3 ;  /* 0x00000003000085a7 */ /* 0x000f2400080010ff */
[----:B----4-:R-:W-:Y:S05]  /*bc10*/  @!P0 BRA `(.L_x_193) ;  /* 0xfffffffc00f08947 */ /* 0x010fea000383ffff */
[----:B------:R-:W-:Y:S05]  /*bc20*/  BRA `(.L_x_194) ;  /* 0xffffff7c00907947 */ /* 0x000fea000383ffff */
.L_x_68:
[----:B------:R-:W-:-:S07]  /*bc30*/  MOV R0, UR5 ;  /* 0x0000000500007c02 */ /* 0x000fce0008000f00 */
.L_x_195:
[----:B-1----:R1:W2:Y:S02]  /*bc40*/  SYNCS.PHASECHK.TRANS64.TRYWAIT P0, [R0+URZ], R3 ;  /* 0x00000003000075a7 */ /* 0x0022a400080011ff */
[----:B--2---:R-:W-:Y:S05]  /*bc50*/  @!P0 NANOSLEEP.SYNCS 0x989680 ;  /* 0x009896800000895d */ /* 0x004fea0003900000 */
[----:B------:R-:W2:Y:S02]  /*bc60*/  @!P0 SYNCS.PHASECHK.TRANS64 P0, [R0+URZ], R3 ;  /* 0x00000003000085a7 */ /* 0x000ea400080010ff */
[----:B--2---:R-:W-:Y:S05]  /*bc70*/  @!P0 BRA `(.L_x_195) ;  /* 0xfffffffc00f08947 */ /* 0x004fea000383ffff */
[----:B------:R-:W-:Y:S05]  /*bc80*/  BRA `(.L_x_196) ;  /* 0xffffff7c009c7947 */ /* 0x000fea000383ffff */
.L_x_69:
[----:B------:R-:W-:-:S07]  /*bc90*/  MOV R0, UR5 ;  /* 0x0000000500007c02 */ /* 0x000fce0008000f00 */
.L_x_197:
[----:B-1----:R1:W2:Y:S02]  /*bca0*/  SYNCS.PHASECHK.TRANS64.TRYWAIT P0, [R0+URZ], R3 ;  /* 0x00000003000075a7 */ /* 0x0022a400080011ff */
[----:B--2---:R-:W-:Y:S05]  /*bcb0*/  @!P0 NANOSLEEP.SYNCS 0x989680 ;  /* 0x009896800000895d */ /* 0x004fea0003900000 */
[----:B------:R-:W2:Y:S02]  /*bcc0*/  @!P0 SYNCS.PHASECHK.TRANS64 P0, [R0+URZ], R3 ;  /* 0x00000003000085a7 */ /* 0x000ea400080010ff */
[----:B--2---:R-:W-:Y:S05]  /*bcd0*/  @!P0 BRA `(.L_x_197) ;  /* 0xfffffffc00f08947 */ /* 0x004fea000383ffff */
[----:B------:R-:W-:Y:S05]  /*bce0*/  BRA `(.L_x_198) ;  /* 0xffffff7c00a87947 */ /* 0x000fea000383ffff */
.L_x_70:
[----:B------:R-:W-:-:S07]  /*bcf0*/  MOV R0, UR4 ;  /* 0x0000000400007c02 */ /* 0x000fce0008000f00 */
.L_x_199:
[----:B-1----:R1:W2:Y:S02]  /*bd00*/  SYNCS.PHASECHK.TRANS64.TRYWAIT P0, [R0+URZ], R3 ;  /* 0x00000003000075a7 */ /* 0x0022a400080011ff */
[----:B--2---:R-:W-:Y:S05]  /*bd10*/  @!P0 NANOSLEEP.SYNCS 0x989680 ;  /* 0x009896800000895d */ /* 0x004fea0003900000 */
[----:B------:R-:W2:Y:S02]  /*bd20*/  @!P0 SYNCS.PHASECHK.TRANS64 P0, [R0+URZ], R3 ;  /* 0x00000003000085a7 */ /* 0x000ea400080010ff */
[----:B--2---:R-:W-:Y:S05]  /*bd30*/  @!P0 BRA `(.L_x_199) ;  /* 0xfffffffc00f08947 */ /* 0x004fea000383ffff */
[----:B------:R-:W-:Y:S05]  /*bd40*/  BRA `(.L_x_200) ;  /* 0xffffff7c00b47947 */ /* 0x000fea000383ffff */
.L_x_75:
[----:B--2---:R2:W3:Y:S02]  /*bd50*/  SYNCS.PHASECHK.TRANS64.TRYWAIT P0, [R12+URZ+0x90], R9 ;  /* 0x000090090c0075a7 */ /* 0x0044e400080011ff */
[----:B---3--:R-:W-:Y:S05]  /*bd60*/  @!P0 NANOSLEEP.SYNCS 0x989680 ;  /* 0x009896800000895d */ /* 0x008fea0003900000 */
[----:B------:R-:W3:Y:S02]  /*bd70*/  @!P0 SYNCS.PHASECHK.TRANS64 P0, [R12+URZ+0x90], R9 ;  /* 0x000090090c0085a7 */ /* 0x000ee400080010ff */
[----:B---3--:R-:W-:Y:S05]  /*bd80*/  @!P0 BRA `(.L_x_75) ;  /* 0xfffffffc00f08947 */ /* 0x008fea000383ffff */
[----:B------:R-:W-:Y:S05]  /*bd90*/  BRA `(.L_x_201) ;  /* 0xffffff8000e07947 */ /* 0x000fea000383ffff */
.L_x_78:
[----:B------:R-:W-:Y:S07]  /*bda0*/  MOV R0, UR21 ;  /* 0x0000001500007c02 */ /* 0x000fee0008000f00 */
.L_x_202:
[----:B--2---:R2:W3:Y:S02]  /*bdb0*/  SYNCS.PHASECHK.TRANS64.TRYWAIT P2, [R0+URZ+0x88], R9 ;  /* 0x00008809000075a7 */ /* 0x0044e400080411ff */
[----:B---3--:R-:W-:Y:S05]  /*bdc0*/  @!P2 NANOSLEEP.SYNCS 0x989680 ;  /* 0x009896800000a95d */ /* 0x008fea0003900000 */
[----:B------:R-:W3:Y:S02]  /*bdd0*/  @!P2 SYNCS.PHASECHK.TRANS64 P2, [R0+URZ+0x88], R9 ;  /* 0x000088090000a5a7 */ /* 0x000ee400080410ff */
[----:B---3--:R-:W-:Y:S05]  /*bde0*/  @!P2 BRA `(.L_x_202) ;  /* 0xfffffffc00f0a947 */ /* 0x008fea000383ffff */
[----:B------:R-:W-:Y:S05]  /*bdf0*/  BRA `(.L_x_77) ;  /* 0xffffff88004c7947 */ /* 0x000fea000383ffff */
.L_x_81:
[----:B------:R-:W-:Y:S07]  /*be00*/  MOV R9, UR21 ;  /* 0x0000001500097c02 */ /* 0x000fee0008000f00 */
.L_x_203:
[----:B--2---:R2:W3:Y:S02]  /*be10*/  SYNCS.PHASECHK.TRANS64.TRYWAIT P0, [R9+URZ+0x60], R10 ;  /* 0x0000600a090075a7 */ /* 0x0044e400080011ff */
[----:B---3--:R-:W-:Y:S05]  /*be20*/  @!P0 NANOSLEEP.SYNCS 0x989680 ;  /* 0x009896800000895d */ /* 0x008fea0003900000 */
[----:B------:R-:W3:Y:S02]  /*be30*/  @!P0 SYNCS.PHASECHK.TRANS64 P0, [R9+URZ+0x60], R10 ;  /* 0x0000600a090085a7 */ /* 0x000ee400080010ff */
[----:B---3--:R-:W-:Y:S05]  /*be40*/  @!P0 BRA `(.L_x_203) ;  /* 0xfffffffc00f08947 */ /* 0x008fea000383ffff */
[----:B------:R-:W-:Y:S05]  /*be50*/  BRA `(.L_x_204) ;  /* 0xffffff8800a87947 */ /* 0x000fea000383ffff */
.L_x_82:
[----:B------:R-:W-:Y:S07]  /*be60*/  MOV R9, UR21 ;  /* 0x0000001500097c02 */ /* 0x000fee0008000f00 */
.L_x_205:
[----:B--2---:R2:W3:Y:S02]  /*be70*/  SYNCS.PHASECHK.TRANS64.TRYWAIT P0, [R9+URZ+0x68], R10 ;  /* 0x0000680a090075a7 */ /* 0x0044e400080011ff */
[----:B---3--:R-:W-:Y:S05]  /*be80*/  @!P0 NANOSLEEP.SYNCS 0x989680 ;  /* 0x009896800000895d */ /* 0x008fea0003900000 */
[----:B------:R-:W3:Y:S02]  /*be90*/  @!P0 SYNCS.PHASECHK.TRANS64 P0, [R9+URZ+0x68], R10 ;  /* 0x0000680a090085a7 */ /* 0x000ee400080010ff */
[----:B---3--:R-:W-:Y:S05]  /*bea0*/  @!P0 BRA `(.L_x_205) ;  /* 0xfffffffc00f08947 */ /* 0x008fea000383ffff */
[----:B------:R-:W-:Y:S05]  /*beb0*/  BRA `(.L_x_206) ;  /* 0xffffff8800e47947 */ /* 0x000fea000383ffff */
.L_x_83:
[----:B------:R-:W-:Y:S07]  /*bec0*/  MOV R9, UR21 ;  /* 0x0000001500097c02 */ /* 0x000fee0008000f00 */
.L_x_207:
[----:B--2---:R2:W3:Y:S02]  /*bed0*/  SYNCS.PHASECHK.TRANS64.TRYWAIT P0, [R9+URZ+0x70], R10 ;  /* 0x0000700a090075a7 */ /* 0x0044e400080011ff */
[----:B---3--:R-:W-:Y:S05]  /*bee0*/  @!P0 NANOSLEEP.SYNCS 0x989680 ;  /* 0x009896800000895d */ /* 0x008fea0003900000 */
[----:B------:R-:W3:Y:S02]  /*bef0*/  @!P0 SYNCS.PHASECHK.TRANS64 P0, [R9+URZ+0x70], R10 ;  /* 0x0000700a090085a7 */ /* 0x000ee400080010ff */
[----:B---3--:R-:W-:Y:S05]  /*bf00*/  @!P0 BRA `(.L_x_207) ;  /* 0xfffffffc00f08947 */ /* 0x008fea000383ffff */
[----:B------:R-:W-:Y:S05]  /*bf10*/  BRA `(.L_x_208) ;  /* 0xffffff8c00247947 */ /* 0x000fea000383ffff */
.L_x_84:
[----:B------:R-:W-:Y:S07]  /*bf20*/  MOV R9, UR21 ;  /* 0x0000001500097c02 */ /* 0x000fee0008000f00 */
.L_x_209:
[----:B--2---:R2:W3:Y:S02]  /*bf30*/  SYNCS.PHASECHK.TRANS64.TRYWAIT P0, [R9+URZ+0x78], R10 ;  /* 0x0000780a090075a7 */ /* 0x0044e400080011ff */
[----:B---3--:R-:W-:Y:S05]  /*bf40*/  @!P0 NANOSLEEP.SYNCS 0x989680 ;  /* 0x009896800000895d */ /* 0x008fea0003900000 */
[----:B------:R-:W3:Y:S02]  /*bf50*/  @!P0 SYNCS.PHASECHK.TRANS64 P0, [R9+URZ+0x78], R10 ;  /* 0x0000780a090085a7 */ /* 0x000ee400080010ff */
[----:B---3--:R-:W-:Y:S05]  /*bf60*/  @!P0 BRA `(.L_x_209) ;  /* 0xfffffffc00f08947 */ /* 0x008fea000383ffff */
[----:B------:R-:W-:Y:S05]  /*bf70*/  BRA `(.L_x_210) ;  /* 0xffffff8c00687947 */ /* 0x000fea000383ffff */
.L_x_85:
[----:B------:R-:W-:Y:S07]  /*bf80*/  MOV R0, UR21 ;  /* 0x0000001500007c02 */ /* 0x000fee0008000f00 */
.L_x_211:
[----:B--2---:R2:W3:Y:S02]  /*bf90*/  SYNCS.PHASECHK.TRANS64.TRYWAIT P0, [R0+URZ+0x60], R9 ;  /* 0x00006009000075a7 */ /* 0x0044e400080011ff */
[----:B---3--:R-:W-:Y:S05]  /*bfa0*/  @!P0 NANOSLEEP.SYNCS 0x989680 ;  /* 0x009896800000895d */ /* 0x008fea0003900000 */
[----:B------:R-:W3:Y:S02]  /*bfb0*/  @!P0 SYNCS.PHASECHK.TRANS64 P0, [R0+URZ+0x60], R9 ;  /* 0x00006009000085a7 */ /* 0x000ee400080010ff */
[----:B---3--:R-:W-:Y:S05]  /*bfc0*/  @!P0 BRA `(.L_x_211) ;  /* 0xfffffffc00f08947 */ /* 0x008fea000383ffff */
[----:B------:R-:W-:Y:S05]  /*bfd0*/  BRA `(.L_x_212) ;  /* 0xffffff8c00b07947 */ /* 0x000fea000383ffff */
.L_x_86:
[----:B------:R-:W-:Y:S07]  /*bfe0*/  MOV R0, UR21 ;  /* 0x0000001500007c02 */ /* 0x000fee0008000f00 */
.L_x_213:
[----:B--2---:R2:W3:Y:S02]  /*bff0*/  SYNCS.PHASECHK.TRANS64.TRYWAIT P0, [R0+URZ+0x68], R9 ;  /* 0x00006809000075a7 */ /* 0x0044e400080011ff */
[----:B---3--:R-:W-:Y:S05]  /*c000*/  @!P0 NANOSLEEP.SYNCS 0x989680 ;  /* 0x009896800000895d */ /* 0x008fea0003900000 */
[----:B------:R-:W3:Y:S02]  /*c010*/  @!P0 SYNCS.PHASECHK.TRANS64 P0, [R0+URZ+0x68], R9 ;  /* 0x00006809000085a7 */ /* 0x000ee400080010ff */
[----:B---3--:R-:W-:Y:S05]  /*c020*/  @!P0 BRA `(.L_x_213) ;  /* 0xfffffffc00f08947 */ /* 0x008fea000383ffff */
[----:B------:R-:W-:Y:S05]  /*c030*/  BRA `(.L_x_214) ;  /* 0xffffff8c00f87947 */ /* 0x000fea000383ffff */
.L_x_87:
[----:B------:R-:W-:Y:S07]  /*c040*/  MOV R0, UR21 ;  /* 0x0000001500007c02 */ /* 0x000fee0008000f00 */
.L_x_215:
[----:B--2---:R2:W3:Y:S02]  /*c050*/  SYNCS.PHASECHK.TRANS64.TRYWAIT P0, [R0+URZ+0x70], R9 ;  /* 0x00007009000075a7 */ /* 0x0044e400080011ff */
[----:B---3--:R-:W-:Y:S05]  /*c060*/  @!P0 NANOSLEEP.SYNCS 0x989680 ;  /* 0x009896800000895d */ /* 0x008fea0003900000 */
[----:B------:R-:W3:Y:S02]  /*c070*/  @!P0 SYNCS.PHASECHK.TRANS64 P0, [R0+URZ+0x70], R9 ;  /* 0x00007009000085a7 */ /* 0x000ee400080010ff */
[----:B---3--:R-:W-:Y:S05]  /*c080*/  @!P0 BRA `(.L_x_215) ;  /* 0xfffffffc00f08947 */ /* 0x008fea000383ffff */
[----:B------:R-:W-:Y:S05]  /*c090*/  BRA `(.L_x_216) ;  /* 0xffffff9000407947 */ /* 0x000fea000383ffff */
.L_x_88:
[----:B------:R-:W-:Y:S07]  /*c0a0*/  MOV R0, UR21 ;  /* 0x0000001500007c02 */ /* 0x000fee0008000f00 */
.L_x_217:
[----:B--2---:R2:W3:Y:S02]  /*c0b0*/  SYNCS.PHASECHK.TRANS64.TRYWAIT P0, [R0+URZ+0x78], R9 ;  /* 0x00007809000075a7 */ /* 0x0044e400080011ff */
[----:B---3--:R-:W-:Y:S05]  /*c0c0*/  @!P0 NANOSLEEP.SYNCS 0x989680 ;  /* 0x009896800000895d */ /* 0x008fea0003900000 */
[----:B------:R-:W3:Y:S02]  /*c0d0*/  @!P0 SYNCS.PHASECHK.TRANS64 P0, [R0+URZ+0x78], R9 ;  /* 0x00007809000085a7 */ /* 0x000ee400080010ff */
[----:B---3--:R-:W-:Y:S05]  /*c0e0*/  @!P0 BRA `(.L_x_217) ;  /* 0xfffffffc00f08947 */ /* 0x008fea000383ffff */
[----:B------:R-:W-:Y:S05]  /*c0f0*/  BRA `(.L_x_218) ;  /* 0xffffff9000847947 */ /* 0x000fea000383ffff */
.L_x_90:
[----:B------:R-:W-:-:S07]  /*c100*/  MOV R3, UR21 ;  /* 0x0000001500037c02 */ /* 0x000fce0008000f00 */
.L_x_219:
[----:B---3--:R3:W4:Y:S02]  /*c110*/  SYNCS.PHASECHK.TRANS64.TRYWAIT P0, [R3+URZ+0x60], R10 ;  /* 0x0000600a030075a7 */ /* 0x00872400080011ff */
[----:B----4-:R-:W-:Y:S05]  /*c120*/  @!P0 NANOSLEEP.SYNCS 0x989680 ;  /* 0x009896800000895d */ /* 0x010fea0003900000 */
[----:B------:R-:W4:Y:S02]  /*c130*/  @!P0 SYNCS.PHASECHK.TRANS64 P0, [R3+URZ+0x60], R10 ;  /* 0x0000600a030085a7 */ /* 0x000f2400080010ff */
[----:B----4-:R-:W-:Y:S05]  /*c140*/  @!P0 BRA `(.L_x_219) ;  /* 0xfffffffc00f08947 */ /* 0x010fea000383ffff */
[----:B------:R-:W-:Y:S05]  /*c150*/  BRA `(.L_x_220) ;  /* 0xffffff9000f47947 */ /* 0x000fea000383ffff */
.L_x_91:
[----:B---3--:R-:W-:-:S07]  /*c160*/  MOV R3, UR21 ;  /* 0x0000001500037c02 */ /* 0x008fce0008000f00 */
.L_x_221:
[----:B---3--:R3:W4:Y:S02]  /*c170*/  SYNCS.PHASECHK.TRANS64.TRYWAIT P0, [R3+URZ+0x68], R10 ;  /* 0x0000680a030075a7 */ /* 0x00872400080011ff */
[----:B----4-:R-:W-:Y:S05]  /*c180*/  @!P0 NANOSLEEP.SYNCS 0x989680 ;  /* 0x009896800000895d */ /* 0x010fea0003900000 */
[----:B------:R-:W4:Y:S02]  /*c190*/  @!P0 SYNCS.PHASECHK.TRANS64 P0, [R3+URZ+0x68], R10 ;  /* 0x0000680a030085a7 */ /* 0x000f2400080010ff */
[----:B----4-:R-:W-:Y:S05]  /*c1a0*/  @!P0 BRA `(.L_x_221) ;  /* 0xfffffffc00f08947 */ /* 0x010fea000383ffff */
[----:B------:R-:W-:Y:S05]  /*c1b0*/  BRA `(.L_x_222) ;  /* 0xffffff9000e47947 */ /* 0x000fea000383ffff */
.L_x_92:
[----:B---3--:R-:W-:-:S07]  /*c1c0*/  MOV R3, UR21 ;  /* 0x0000001500037c02 */ /* 0x008fce0008000f00 */
.L_x_223:
[----:B---3--:R3:W4:Y:S02]  /*c1d0*/  SYNCS.PHASECHK.TRANS64.TRYWAIT P0, [R3+URZ+0x70], R10 ;  /* 0x0000700a030075a7 */ /* 0x00872400080011ff */
[----:B----4-:R-:W-:Y:S05]  /*c1e0*/  @!P0 NANOSLEEP.SYNCS 0x989680 ;  /* 0x009896800000895d */ /* 0x010fea0003900000 */
[----:B------:R-:W4:Y:S02]  /*c1f0*/  @!P0 SYNCS.PHASECHK.TRANS64 P0, [R3+URZ+0x70], R10 ;  /* 0x0000700a030085a7 */ /* 0x000f2400080010ff */
[----:B----4-:R-:W-:Y:S05]  /*c200*/  @!P0 BRA `(.L_x_223) ;  /* 0xfffffffc00f08947 */ /* 0x010fea000383ffff */
[----:B------:R-:W-:Y:S05]  /*c210*/  BRA `(.L_x_224) ;  /* 0xffffff9000d87947 */ /* 0x000fea000383ffff */
.L_x_94:
[----:B-1----:R1:W2:Y:S02]  /*c220*/  SYNCS.PHASECHK.TRANS64.TRYWAIT P0, [R3+URZ+0x90], R0 ;  /* 0x00009000030075a7 */ /* 0x0022a400080011ff */
[----:B--2---:R-:W-:Y:S05]  /*c230*/  @!P0 NANOSLEEP.SYNCS 0x989680 ;  /* 0x009896800000895d */ /* 0x004fea0003900000 */
[----:B------:R-:W2:Y:S02]  /*c240*/  @!P0 SYNCS.PHASECHK.TRANS64 P0, [R3+URZ+0x90], R0 ;  /* 0x00009000030085a7 */ /* 0x000ea400080010ff */
[----:B--2---:R-:W-:Y:S05]  /*c250*/  @!P0 BRA `(.L_x_94) ;  /* 0xfffffffc00f08947 */ /* 0x004fea000383ffff */
[----:B------:R-:W-:Y:S05]  /*c260*/  BRA `(.L_x_225) ;  /* 0xffffff9400b07947 */ /* 0x000fea000383ffff */
.L_x_105:
[----:B-1----:R-:W-:Y:S04]  /*c270*/  MOV R0, UR43 ;  /* 0x0000002b00007c02 */ /* 0x002fe80008000f00 */
[----:B------:R1:W2:Y:S03]  /*c280*/  SYNCS.PHASECHK.TRANS64.TRYWAIT P1, [R0+URZ+0x40], R5 ;  /* 0x00004005000075a7 */ /* 0x0002a600080211ff */
[----:B--2---:R-:W-:Y:S05]  /*c290*/  @!P1 NANOSLEEP.SYNCS 0x989680 ;  /* 0x009896800000995d */ /* 0x004fea0003900000 */
[----:B------:R-:W2:Y:S02]  /*c2a0*/  @!P1 SYNCS.PHASECHK.TRANS64 P1, [R0+URZ+0x40], R5 ;  /* 0x00004005000095a7 */ /* 0x000ea400080210ff */
[----:B--2---:R-:W-:Y:S05]  /*c2b0*/  @!P1 BRA `(.L_x_105) ;  /* 0xfffffffc00ec9947 */ /* 0x004fea000383ffff */
[----:B------:R-:W-:Y:S05]  /*c2c0*/  BRA `(.L_x_104) ;  /* 0xffffffa4004c7947 */ /* 0x000fea000383ffff */
.L_x_107:
[----:B-1----:R1:W4:Y:S02]  /*c2d0*/  SYNCS.PHASECHK.TRANS64.TRYWAIT P0, [R82+URZ+0xb0], R3 ;  /* 0x0000b003520075a7 */ /* 0x00232400080011ff */
[----:B----4-:R-:W-:Y:S05]  /*c2e0*/  @!P0 NANOSLEEP.SYNCS 0x989680 ;  /* 0x009896800000895d */ /* 0x010fea0003900000 */
[----:B------:R-:W4:Y:S02]  /*c2f0*/  @!P0 SYNCS.PHASECHK.TRANS64 P0, [R82+URZ+0xb0], R3 ;  /* 0x0000b003520085a7 */ /* 0x000f2400080010ff */
[----:B----4-:R-:W-:Y:S05]  /*c300*/  @!P0 BRA `(.L_x_107) ;  /* 0xfffffffc00f08947 */ /* 0x010fea000383ffff */
[----:B------:R-:W-:Y:S05]  /*c310*/  BRA `(.L_x_106) ;  /* 0xffffffa400787947 */ /* 0x000fea000383ffff */
.L_x_116:
[----:B-1----:R1:W2:Y:S02]  /*c320*/  SYNCS.PHASECHK.TRANS64.TRYWAIT P0, [R3+URZ+0x40], R0 ;  /* 0x00004000030075a7 */ /* 0x0022a400080011ff */
[----:B--2---:R-:W-:Y:S05]  /*c330*/  @!P0 NANOSLEEP.SYNCS 0x989680 ;  /* 0x009896800000895d */ /* 0x004fea0003900000 */
[----:B------:R-:W2:Y:S02]  /*c340*/  @!P0 SYNCS.PHASECHK.TRANS64 P0, [R3+URZ+0x40], R0 ;  /* 0x00004000030085a7 */ /* 0x000ea400080010ff */
[----:B--2---:R-:W-:Y:S05]  /*c350*/  @!P0 BRA `(.L_x_116) ;  /* 0xfffffffc00f08947 */ /* 0x004fea000383ffff */
[----:B------:R-:W-:Y:S05]  /*c360*/  BRA `(.L_x_115) ;  /* 0xffffffac009c7947 */ /* 0x000fea000383ffff */
.L_x_124:
[----:B-1----:R1:W3:Y:S02]  /*c370*/  SYNCS.PHASECHK.TRANS64.TRYWAIT P0, [R91+URZ+0x40], R4 ;  /* 0x000040045b0075a7 */ /* 0x0022e400080011ff */
[----:B---3--:R-:W-:Y:S05]  /*c380*/  @!P0 NANOSLEEP.SYNCS 0x989680 ;  /* 0x009896800000895d */ /* 0x008fea0003900000 */
[----:B------:R-:W3:Y:S02]  /*c390*/  @!P0 SYNCS.PHASECHK.TRANS64 P0, [R91+URZ+0x40], R4 ;  /* 0x000040045b0085a7 */ /* 0x000ee400080010ff */
[----:B---3--:R-:W-:Y:S05]  /*c3a0*/  @!P0 BRA `(.L_x_124) ;  /* 0xfffffffc00f08947 */ /* 0x008fea000383ffff */
[----:B------:R-:W-:Y:S05]  /*c3b0*/  BRA `(.L_x_123) ;  /* 0xffffffb400e07947 */ /* 0x000fea000383ffff */
.L_x_132:
[----:B-1----:R1:W3:Y:S02]  /*c3c0*/  SYNCS.PHASECHK.TRANS64.TRYWAIT P0, [R93+URZ+0x40], R4 ;  /* 0x000040045d0075a7 */ /* 0x0022e400080011ff */
[----:B---3--:R-:W-:Y:S05]  /*c3d0*/  @!P0 NANOSLEEP.SYNCS 0x989680 ;  /* 0x009896800000895d */ /* 0x008fea0003900000 */
[----:B------:R-:W3:Y:S02]  /*c3e0*/  @!P0 SYNCS.PHASECHK.TRANS64 P0, [R93+URZ+0x40], R4 ;  /* 0x000040045d0085a7 */ /* 0x000ee400080010ff */
[----:B---3--:R-:W-:Y:S05]  /*c3f0*/  @!P0 BRA `(.L_x_132) ;  /* 0xfffffffc00f08947 */ /* 0x008fea000383ffff */
[----:B------:R-:W-:Y:S05]  /*c400*/  BRA `(.L_x_131) ;  /* 0xffffffc000247947 */ /* 0x000fea000383ffff */
.L_x_140:
[----:B-1----:R1:W3:Y:S02]  /*c410*/  SYNCS.PHASECHK.TRANS64.TRYWAIT P0, [R93+URZ+0x40], R4 ;  /* 0x000040045d0075a7 */ /* 0x0022e400080011ff */
[----:B---3--:R-:W-:Y:S05]  /*c420*/  @!P0 NANOSLEEP.SYNCS 0x989680 ;  /* 0x009896800000895d */ /* 0x008fea0003900000 */
[----:B------:R-:W3:Y:S02]  /*c430*/  @!P0 SYNCS.PHASECHK.TRANS64 P0, [R93+URZ+0x40], R4 ;  /* 0x000040045d0085a7 */ /* 0x000ee400080010ff */
[----:B---3--:R-:W-:Y:S05]  /*c440*/  @!P0 BRA `(.L_x_140) ;  /* 0xfffffffc00f08947 */ /* 0x008fea000383ffff */
[----:B------:R-:W-:Y:S05]  /*c450*/  BRA `(.L_x_139) ;  /* 0xffffffc800747947 */ /* 0x000fea000383ffff */
.L_x_148:
[----:B-1----:R1:W3:Y:S02]  /*c460*/  SYNCS.PHASECHK.TRANS64.TRYWAIT P0, [R93+URZ+0x40], R4 ;  /* 0x000040045d0075a7 */ /* 0x0022e400080011ff */
[----:B---3--:R-:W-:Y:S05]  /*c470*/  @!P0 NANOSLEEP.SYNCS 0x989680 ;  /* 0x009896800000895d */ /* 0x008fea0003900000 */
[----:B------:R-:W3:Y:S02]  /*c480*/  @!P0 SYNCS.PHASECHK.TRANS64 P0, [R93+URZ+0x40], R4 ;  /* 0x000040045d0085a7 */ /* 0x000ee400080010ff */
[----:B---3--:R-:W-:Y:S05]  /*c490*/  @!P0 BRA `(.L_x_148) ;  /* 0xfffffffc00f08947 */ /* 0x008fea000383ffff */
[----:B------:R-:W-:Y:S05]  /*c4a0*/  BRA `(.L_x_147) ;  /* 0xffffffd000d47947 */ /* 0x000fea000383ffff */
.L_x_156:
[----:B-1----:R1:W3:Y:S02]  /*c4b0*/  SYNCS.PHASECHK.TRANS64.TRYWAIT P0, [R93+URZ+0x40], R4 ;  /* 0x000040045d0075a7 */ /* 0x0022e400080011ff */
[----:B---3--:R-:W-:Y:S05]  /*c4c0*/  @!P0 NANOSLEEP.SYNCS 0x989680 ;  /* 0x009896800000895d */ /* 0x008fea0003900000 */
[----:B------:R-:W3:Y:S02]  /*c4d0*/  @!P0 SYNCS.PHASECHK.TRANS64 P0, [R93+URZ+0x40], R4 ;  /* 0x000040045d0085a7 */ /* 0x000ee400080010ff */
[----:B---3--:R-:W-:Y:S05]  /*c4e0*/  @!P0 BRA `(.L_x_156) ;  /* 0xfffffffc00f08947 */ /* 0x008fea000383ffff */
[----:B------:R-:W-:Y:S05]  /*c4f0*/  BRA `(.L_x_155) ;  /* 0xffffffdc00287947 */ /* 0x000fea000383ffff */
.L_x_164:
[----:B-1----:R1:W3:Y:S02]  /*c500*/  SYNCS.PHASECHK.TRANS64.TRYWAIT P0, [R93+URZ+0x40], R2 ;  /* 0x000040025d0075a7 */ /* 0x0022e400080011ff */
[----:B---3--:R-:W-:Y:S05]  /*c510*/  @!P0 NANOSLEEP.SYNCS 0x989680 ;  /* 0x009896800000895d */ /* 0x008fea0003900000 */
[----:B------:R-:W3:Y:S02]  /*c520*/  @!P0 SYNCS.PHASECHK.TRANS64 P0, [R93+URZ+0x40], R2 ;  /* 0x000040025d0085a7 */ /* 0x000ee400080010ff */
[----:B---3--:R-:W-:Y:S05]  /*c530*/  @!P0 BRA `(.L_x_164) ;  /* 0xfffffffc00f08947 */ /* 0x008fea000383ffff */
[----:B------:R-:W-:Y:S05]  /*c540*/  BRA `(.L_x_163) ;  /* 0xffffffe4007c7947 */ /* 0x000fea000383ffff */
        .weak           $__internal_0_$__cuda_sm10x_tcgen05_guardrail_trap_col_being_dealloced_not_returned_by_alloc
        .type           $__internal_0_$__cuda_sm10x_tcgen05_guardrail_trap_col_being_dealloced_not_returned_by_alloc,@function
        .size           $__internal_0_$__cuda_sm10x_tcgen05_guardrail_trap_col_being_dealloced_not_returned_by_alloc,($__internal_1_$__cuda_sm10x_tcgen05_guardrail_trap_phase_invalid_during_alloc - $__internal_0_$__cuda_sm10x_tcgen05_guardrail_trap_col_being_dealloced_not_returned_by_alloc)
$__internal_0_$__cuda_sm10x_tcgen05_guardrail_trap_col_being_dealloced_not_returned_by_alloc:
[----:B------:R-:W-:Y:S05]  /*c550*/  BPT.TRAP 0x1 ;  /* 0x000000040000795c */ /* 0x000fea0000300000 */
[----:B------:R-:W-:-:S04]  /*c560*/  HFMA2 R3, -RZ, RZ, 0, 0 ;  /* 0x00000000ff037431 */ /* 0x000fc800000001ff */
[----:B------:R-:W-:Y:S05]  /*c570*/  RET.REL.NODEC R2 `(_ZN7cutlass13device_kernelINS_4gemm6kernel13GemmUniversalIN4cute5tupleIJiiiiEEENS1_10collective13CollectiveMmaINS1_35MainloopSm100TmaUmmaWarpSpecializedILi4ELi2ELi4ENS5_IJNS4_1CILi1EEENSA_ILi2EEESB_EEEEENS5_IJNSA_ILi64EEENSA_ILi256EEENSA_ILi32EEEEEENS_10tfloat32_tENS5_IJlSB_lEEESJ_SK_NS4_8TiledMMAINS4_8MMA_AtomIJNS4_17SM100_MMA_TF32_SSISJ_SJ_fLi64ELi256ELNS4_4UMMA5MajorE0ELSP_0ELNSO_7ScaleInE0ELSQ_0EEEEEENS4_6LayoutINS5_IJSB_SB_SB_EEENS5_IJNSA_ILi0EEESV_SV_EEEEENS5_IJNS4_10UnderscoreESY_SY_EEEEENS4_23SM90_TMA_LOAD_MULTICASTENS4_14ComposedLayoutINS4_7SwizzleILi3ELi4ELi3EEENS4_18smem_ptr_flag_bitsILi32EEENST_INS5_IJNSA_ILi8EEESH_EEENS5_IJSH_SB_EEEEEEEvNS4_8identityENS4_13SM90_TMA_LOADES1B_vS1C_EENS_8epilogue10collective18CollectiveEpilogueINS1F_23Sm100TmaWarpSpecializedILi4ELi2ELi16ELb1ELb0EEEJSI_NS5_IJNST_ISF_SB_EENST_ISH_SB_EEEEESJ_SK_SJ_SK_NS1F_6fusion15FusionCallbacksIS1J_NS1N_17LinearCombinationISJ_fSJ_fLNS_15FloatRoundStyleE2EEESI_S1M_JEEENS4_5SM1004TMEM4LOAD26SM100_TMEM_LOAD_16dp128b8xES1D_S1B_NS4_17SM75_U32x4_LDSM_NENS4_14SM90_TMA_STOREES1B_NS4_17SM90_U32x4_STSM_NENS4_39AutoVectorizingCopyWithAssumedAlignmentILi128EEEEEEvvEEEEvNT_6ParamsE) ;  /* 0xffffff3802a07950 */ /* 0x000fea0003c3ffff */
        .weak           $__internal_1_$__cuda_sm10x_tcgen05_guardrail_trap_phase_invalid_during_alloc
        .type           $__internal_1_$__cuda_sm10x_tcgen05_guardrail_trap_phase_invalid_during_alloc,@function
        .size           $__internal_1_$__cuda_sm10x_tcgen05_guardrail_trap_phase_invalid_during_alloc,($__internal_2_$__cuda_sm10x_tcgen05_guardrail_trap_unallocated_columns_being_dealloced - $__internal_1_$__cuda_sm10x_tcgen05_guardrail_trap_phase_invalid_during_alloc)
$__internal_1_$__cuda_sm10x_tcgen05_guardrail_trap_phase_invalid_during_alloc:
[----:B------:R-:W-:Y:S05]  /*c580*/  BPT.TRAP 0x1 ;  /* 0x000000040000795c */ /* 0x000fea0000300000 */
[----:B------:R-:W-:-:S04]  /*c590*/  MOV R5, 0x0 ;  /* 0x0000000000057802 */ /* 0x000fc80000000f00 */
[----:B------:R-:W-:Y:S05]  /*c5a0*/  RET.REL.NODEC R4 `(_ZN7cutlass13device_kernelINS_4gemm6kernel13GemmUniversalIN4cute5tupleIJiiiiEEENS1_10collective13CollectiveMmaINS1_35MainloopSm100TmaUmmaWarpSpecializedILi4ELi2ELi4ENS5_IJNS4_1CILi1EEENSA_ILi2EEESB_EEEEENS5_IJNSA_ILi64EEENSA_ILi256EEENSA_ILi32EEEEEENS_10tfloat32_tENS5_IJlSB_lEEESJ_SK_NS4_8TiledMMAINS4_8MMA_AtomIJNS4_17SM100_MMA_TF32_SSISJ_SJ_fLi64ELi256ELNS4_4UMMA5MajorE0ELSP_0ELNSO_7ScaleInE0ELSQ_0EEEEEENS4_6LayoutINS5_IJSB_SB_SB_EEENS5_IJNSA_ILi0EEESV_SV_EEEEENS5_IJNS4_10UnderscoreESY_SY_EEEEENS4_23SM90_TMA_LOAD_MULTICASTENS4_14ComposedLayoutINS4_7SwizzleILi3ELi4ELi3EEENS4_18smem_ptr_flag_bitsILi32EEENST_INS5_IJNSA_ILi8EEESH_EEENS5_IJSH_SB_EEEEEEEvNS4_8identityENS4_13SM90_TMA_LOADES1B_vS1C_EENS_8epilogue10collective18CollectiveEpilogueINS1F_23Sm100TmaWarpSpecializedILi4ELi2ELi16ELb1ELb0EEEJSI_NS5_IJNST_ISF_SB_EENST_ISH_SB_EEEEESJ_SK_SJ_SK_NS1F_6fusion15FusionCallbacksIS1J_NS1N_17LinearCombinationISJ_fSJ_fLNS_15FloatRoundStyleE2EEESI_S1M_JEEENS4_5SM1004TMEM4LOAD26SM100_TMEM_LOAD_16dp128b8xES1D_S1B_NS4_17SM75_U32x4_LDSM_NENS4_14SM90_TMA_STOREES1B_NS4_17SM90_U32x4_STSM_NENS4_39AutoVectorizingCopyWithAssumedAlignmentILi128EEEEEEvvEEEEvNT_6ParamsE) ;  /* 0xffffff3804947950 */ /* 0x000fea0003c3ffff */
        .weak           $__internal_2_$__cuda_sm10x_tcgen05_guardrail_trap_unallocated_columns_being_dealloced
        .type           $__internal_2_$__cuda_sm10x_tcgen05_guardrail_trap_unallocated_columns_being_dealloced,@function
        .size           $__internal_2_$__cuda_sm10x_tcgen05_guardrail_trap_unallocated_columns_being_dealloced,(.L_x_227 - $__internal_2_$__cuda_sm10x_tcgen05_guardrail_trap_unallocated_columns_being_dealloced)
$__internal_2_$__cuda_sm10x_tcgen05_guardrail_trap_unallocated_columns_being_dealloced:
[----:B------:R-:W-:Y:S05]  /*c5b0*/  BPT.TRAP 0x1 ;  /* 0x000000040000795c */ /* 0x000fea0000300000 */
[----:B------:R-:W-:-:S04]  /*c5c0*/  HFMA2 R3, -RZ, RZ, 0, 0 ;  /* 0x00000000ff037431 */ /* 0x000fc800000001ff */
[----:B------:R-:W-:Y:S05]  /*c5d0*/  RET.REL.NODEC R2 `(_ZN7cutlass13device_kernelINS_4gemm6kernel13GemmUniversalIN4cute5tupleIJiiiiEEENS1_10collective13CollectiveMmaINS1_35MainloopSm100TmaUmmaWarpSpecializedILi4ELi2ELi4ENS5_IJNS4_1CILi1EEENSA_ILi2EEESB_EEEEENS5_IJNSA_ILi64EEENSA_ILi256EEENSA_ILi32EEEEEENS_10tfloat32_tENS5_IJlSB_lEEESJ_SK_NS4_8TiledMMAINS4_8MMA_AtomIJNS4_17SM100_MMA_TF32_SSISJ_SJ_fLi64ELi256ELNS4_4UMMA5MajorE0ELSP_0ELNSO_7ScaleInE0ELSQ_0EEEEEENS4_6LayoutINS5_IJSB_SB_SB_EEENS5_IJNSA_ILi0EEESV_SV_EEEEENS5_IJNS4_10UnderscoreESY_SY_EEEEENS4_23SM90_TMA_LOAD_MULTICASTENS4_14ComposedLayoutINS4_7SwizzleILi3ELi4ELi3EEENS4_18smem_ptr_flag_bitsILi32EEENST_INS5_IJNSA_ILi8EEESH_EEENS5_IJSH_SB_EEEEEEEvNS4_8identityENS4_13SM90_TMA_LOADES1B_vS1C_EENS_8epilogue10collective18CollectiveEpilogueINS1F_23Sm100TmaWarpSpecializedILi4ELi2ELi16ELb1ELb0EEEJSI_NS5_IJNST_ISF_SB_EENST_ISH_SB_EEEEESJ_SK_SJ_SK_NS1F_6fusion15FusionCallbacksIS1J_NS1N_17LinearCombinationISJ_fSJ_fLNS_15FloatRoundStyleE2EEESI_S1M_JEEENS4_5SM1004TMEM4LOAD26SM100_TMEM_LOAD_16dp128b8xES1D_S1B_NS4_17SM75_U32x4_LDSM_NENS4_14SM90_TMA_STOREES1B_NS4_17SM90_U32x4_STSM_NENS4_39AutoVectorizingCopyWithAssumedAlignmentILi128EEEEEEvvEEEEvNT_6ParamsE) ;  /* 0xffffff3802887950 */ /* 0x000fea0003c3ffff */
.L_x_226:
[----:B------:R-:W-:-:S00]  /*c5e0*/  BRA `(.L_x_226) ;  /* 0xfffffffc00fc7947 */ /* 0x000fc0000383ffff */
[----:B------:R-:W-:-:S00]  /*c5f0*/  NOP ;  /* 0x0000000000007918 */ /* 0x000fc00000000000 */
        /* <DEDUP_REMOVED lines=8> */
.L_x_227:


//--------------------- .nv.global.init           --------------------------
	.section	.nv.global.init,"aw",@progbits
.nv.global.init:
	.type		$str$27,@object
	.size		$str$27,($str$28 - $str$27)
$str$27:
        /*0000*/ 	.byte	0x28, 0x61, 0x64, 0x64, 0x72, 0x65, 0x73, 0x73, 0x20, 0x26, 0x20, 0x6d, 0x61, 0x73, 0x6b, 0x29
        /*0010*/ 	.byte	0x20, 0x3d, 0x3d, 0x20, 0x30, 0x00
	.type		$str$28,@object
	.size		$str$28,($str$26 - $str$28)
$str$28:
        /*0016*/ 	.byte	0x2f, 0x74, 0x6d, 0x70, 0x2f, 0x63, 0x75, 0x74, 0x6c, 0x61, 0x73, 0x73, 0x5f, 0x73, 0x77, 0x65
        /*0026*/ 	.byte	0x65, 0x70, 0x5f, 0x73, 0x72, 0x63, 0x2f, 0x69, 0x6e, 0x63, 0x6c, 0x75, 0x64, 0x65, 0x2f, 0x63
        /*0036*/ 	.byte	0x75, 0x74, 0x65, 0x2f, 0x70, 0x6f, 0x69, 0x6e, 0x74, 0x65, 0x72, 0x5f, 0x66, 0x6c, 0x61, 0x67
        /*0046*/ 	.byte	0x67, 0x65, 0x64, 0x2e, 0x68, 0x70, 0x70, 0x00
	.type		$str$26,@object
	.size		$str$26,($str$25 - $str$26)
$str$26:
        /*004e*/ 	.byte	0x2f, 0x74, 0x6d, 0x70, 0x2f, 0x63, 0x75, 0x74, 0x6c, 0x61, 0x73, 0x73, 0x5f, 0x73, 0x77, 0x65
        /*005e*/ 	.byte	0x65, 0x70, 0x5f, 0x73, 0x72, 0x63, 0x2f, 0x69, 0x6e, 0x63, 0x6c, 0x75, 0x64, 0x65, 0x2f, 0x63
        /*006e*/ 	.byte	0x75, 0x74, 0x65, 0x2f, 0x61, 0x74, 0x6f, 0x6d, 0x2f, 0x63, 0x6f, 0x70, 0x79, 0x5f, 0x74, 0x72
        /*007e*/ 	.byte	0x61, 0x69, 0x74, 0x73, 0x5f, 0x73, 0x6d, 0x31, 0x30, 0x30, 0x2e, 0x68, 0x70, 0x70, 0x00
	.type		$str$25,@object
	.size		$str$25,(__unnamed_1 - $str$25)
$str$25:
        /*008d*/ 	.byte	0x28, 0x28, 0x75, 0x69, 0x6e, 0x74, 0x33, 0x32, 0x5f, 0x74, 0x28, 0x74, 0x68, 0x72, 0x65, 0x61
        /*009d*/ 	.byte	0x64, 0x49, 0x64, 0x78, 0x2e, 0x78, 0x29, 0x20, 0x2f, 0x20, 0x33, 0x32, 0x29, 0x20, 0x25, 0x20
        /*00ad*/ 	.byte	0x34, 0x29, 0x20, 0x3d, 0x3d, 0x20, 0x28, 0x28, 0x28, 0x74, 0x6d, 0x65, 0x6d, 0x5f, 0x61, 0x64
        /*00bd*/ 	.byte	0x64, 0x72, 0x20, 0x3e, 0x3e, 0x20, 0x31, 0x36, 0x29, 0x20, 0x2f, 0x20, 0x33, 0x32, 0x29, 0x20
        /*00cd*/ 	.byte	0x25, 0x20, 0x34, 0x29, 0x00
	.type		__unnamed_1,@object
	.size		__unnamed_1,(__unnamed_2 - __unnamed_1)
__unnamed_1:
        /*00d2*/ 	.byte	0x61, 0x75, 0x74, 0x6f, 0x20, 0x63, 0x75, 0x74, 0x65, 0x3a, 0x3a, 0x61, 0x73, 0x5f, 0x70, 0x6f
        /* <DEDUP_REMOVED lines=24> */
        /*0262*/ 	.byte	0x30, 0x34, 0x38, 0x3e, 0x3e, 0x3e, 0x3e, 0x5d, 0x00
	.type		__unnamed_2,@object
	.size		__unnamed_2,(.L_2 - __unnamed_2)
__unnamed_2:
        /* <DEDUP_REMOVED lines=45> */
        /*053b*/ 	.byte	0x3e, 0x3e, 0x3e, 0x5d, 0x00
.L_2:


//--------------------- .nv.shared._ZN7cutlass13device_kernelINS_4gemm6kernel13GemmUniversalIN4cute5tupleIJiiiiEEENS1_10collective13CollectiveMmaINS1_35MainloopSm100TmaUmmaWarpSpecializedILi4ELi2ELi4ENS5_IJNS4_1CILi1EEENSA_ILi2EEESB_EEEEENS5_IJNSA_ILi64EEENSA_ILi256EEENSA_ILi32EEEEEENS_10tfloat32_tENS5_IJlSB_lEEESJ_SK_NS4_8TiledMMAINS4_8MMA_AtomIJNS4_17SM100_MMA_TF32_SSISJ_SJ_fLi64ELi256ELNS4_4UMMA5MajorE0ELSP_0ELNSO_7ScaleInE0ELSQ_0EEEEEENS4_6LayoutINS5_IJSB_SB_SB_EEENS5_IJNSA_ILi0EEESV_SV_EEEEENS5_IJNS4_10UnderscoreESY_SY_EEEEENS4_23SM90_TMA_LOAD_MULTICASTENS4_14ComposedLayoutINS4_7SwizzleILi3ELi4ELi3EEENS4_18smem_ptr_flag_bitsILi32EEENST_INS5_IJNSA_ILi8EEESH_EEENS5_IJSH_SB_EEEEEEEvNS4_8identityENS4_13SM90_TMA_LOADES1B_vS1C_EENS_8epilogue10collective18CollectiveEpilogueINS1F_23Sm100TmaWarpSpecializedILi4ELi2ELi16ELb1ELb0EEEJSI_NS5_IJNST_ISF_SB_EENST_ISH_SB_EEEEESJ_SK_SJ_SK_NS1F_6fusion15FusionCallbacksIS1J_NS1N_17LinearCombinationISJ_fSJ_fLNS_15FloatRoundStyleE2EEESI_S1M_JEEENS4_5SM1004TMEM4LOAD26SM100_TMEM_LOAD_16dp128b8xES1D_S1B_NS4_17SM75_U32x4_LDSM_NENS4_14SM90_TMA_STOREES1B_NS4_17SM90_U32x4_STSM_NENS4_39AutoVectorizingCopyWithAssumedAlignmentILi128EEEEEEvvEEEEvNT_6ParamsE --------------------------
	.section	.nv.shared._ZN7cutlass13device_kernelINS_4gemm6kernel13GemmUniversalIN4cute5tupleIJiiiiEEENS1_10collective13CollectiveMmaINS1_35MainloopSm100TmaUmmaWarpSpecializedILi4ELi2ELi4ENS5_IJNS4_1CILi1EEENSA_ILi2EEESB_EEEEENS5_IJNSA_ILi64EEENSA_ILi256EEENSA_ILi32EEEEEENS_10tfloat32_tENS5_IJlSB_lEEESJ_SK_NS4_8TiledMMAINS4_8MMA_AtomIJNS4_17SM100_MMA_TF32_SSISJ_SJ_fLi64ELi256ELNS4_4UMMA5MajorE0ELSP_0ELNSO_7ScaleInE0ELSQ_0EEEEEENS4_6LayoutINS5_IJSB_SB_SB_EEENS5_IJNSA_ILi0EEESV_SV_EEEEENS5_IJNS4_10UnderscoreESY_SY_EEEEENS4_23SM90_TMA_LOAD_MULTICASTENS4_14ComposedLayoutINS4_7SwizzleILi3ELi4ELi3EEENS4_18smem_ptr_flag_bitsILi32EEENST_INS5_IJNSA_ILi8EEESH_EEENS5_IJSH_SB_EEEEEEEvNS4_8identityENS4_13SM90_TMA_LOADES1B_vS1C_EENS_8epilogue10collective18CollectiveEpilogueINS1F_23Sm100TmaWarpSpecializedILi4ELi2ELi16ELb1ELb0EEEJSI_NS5_IJNST_ISF_SB_EENST_ISH_SB_EEEEESJ_SK_SJ_SK_NS1F_6fusion15FusionCallbacksIS1J_NS1N_17LinearCombinationISJ_fSJ_fLNS_15FloatRoundStyleE2EEESI_S1M_JEEENS4_5SM1004TMEM4LOAD26SM100_TMEM_LOAD_16dp128b8xES1D_S1B_NS4_17SM75_U32x4_LDSM_NENS4_14SM90_TMA_STOREES1B_NS4_17SM90_U32x4_STSM_NENS4_39AutoVectorizingCopyWithAssumedAlignmentILi128EEEEEEvvEEEEvNT_6ParamsE,"aw",@nobits
	.sectionflags	@""
	.align	16
	.zero		1024


//--------------------- .nv.shared.reserved.0     --------------------------
	.section	.nv.shared.reserved.0,"aw",@nobits
	.weak		__nv_reservedSMEM_offset_0_alias
	.size		__nv_reservedSMEM_offset_0_alias, 0, 64
	.other		__nv_reservedSMEM_offset_0_alias,@"STO_CUDA_RESERVED_SHARED STV_DEFAULT"
__nv_reservedSMEM_offset_0_alias:
	.zero		0
.nv.shared.reserved.0:
	.zero		64
	.weak		__nv_reservedSMEM_tcgen05_partition
	.type		__nv_reservedSMEM_tcgen05_partition,@object
	.size		__nv_reservedSMEM_tcgen05_partition,(.L_0 - __nv_reservedSMEM_tcgen05_partition)
__nv_reservedSMEM_tcgen05_partition:
	.zero		32
.L_0:


//--------------------- .nv.global                --------------------------
	.section	.nv.global,"aw",@nobits
.nv.global:
	.type		_ZN40_INTERNAL_08166399_4_k_cu_1f1bab17_105744cute1_E,@object
	.size		_ZN40_INTERNAL_08166399_4_k_cu_1f1bab17_105744cute1_E,(_ZN40_INTERNAL_08166399_4_k_cu_1f1bab17_105744cuda3std3__45__cpo6cbeginE - _ZN40_INTERNAL_08166399_4_k_cu_1f1bab17_105744cute1_E)
_ZN40_INTERNAL_08166399_4_k_cu_1f1bab17_105744cute1_E:
	.zero		1
	.type		_ZN40_INTERNAL_08166399_4_k_cu_1f1bab17_105744cuda3std3__45__cpo6cbeginE,@object
	.size		_ZN40_INTERNAL_08166399_4_k_cu_1f1bab17_105744cuda3std3__45__cpo6cbeginE,(_ZN40_INTERNAL_08166399_4_k_cu_1f1bab17_105744cuda3std3__48in_placeE - _ZN40_INTERNAL_08166399_4_k_cu_1f1bab17_105744cuda3std3__45__cpo6cbeginE)
_ZN40_INTERNAL_08166399_4_k_cu_1f1bab17_105744cuda3std3__45__cpo6cbeginE:
	.zero		1
	.type		_ZN40_INTERNAL_08166399_4_k_cu_1f1bab17_105744cuda3std3__48in_placeE,@object
	.size		_ZN40_INTERNAL_08166399_4_k_cu_1f1bab17_105744cuda3std3__48in_placeE,(_ZN40_INTERNAL_08166399_4_k_cu_1f1bab17_105744cuda3std6ranges3__45__cpo9iter_moveE - _ZN40_INTERNAL_08166399_4_k_cu_1f1bab17_105744cuda3std3__48in_placeE)
_ZN40_INTERNAL_08166399_4_k_cu_1f1bab17_105744cuda3std3__48in_placeE:
	.zero		1
	.type		_ZN40_INTERNAL_08166399_4_k_cu_1f1bab17_105744cuda3std6ranges3__45__cpo9iter_moveE,@object
	.size		_ZN40_INTERNAL_08166399_4_k_cu_1f1bab17_105744cuda3std6ranges3__45__cpo9iter_moveE,(_ZN40_INTERNAL_08166399_4_k_cu_1f1bab17_105744cuda3std3__45__cpo5beginE - _ZN40_INTERNAL_08166399_4_k_cu_1f1bab17_105744cuda3std6ranges3__45__cpo9iter_moveE)
_ZN40_INTERNAL_08166399_4_k_cu_1f1bab17_105744cuda3std6ranges3__45__cpo9iter_moveE:
	.zero		1
	.type		_ZN40_INTERNAL_08166399_4_k_cu_1f1bab17_105744cuda3std3__45__cpo5beginE,@object
	.size		_ZN40_INTERNAL_08166399_4_k_cu_1f1bab17_105744cuda3std3__45__cpo5beginE,(_ZN40_INTERNAL_08166399_4_k_cu_1f1bab17_105744cuda3std3__442_GLOBAL__N__08166399_4_k_cu_1f1bab17_105746ignoreE - _ZN40_INTERNAL_08166399_4_k_cu_1f1bab17_105744cuda3std3__45__cpo5beginE)
_ZN40_INTERNAL_08166399_4_k_cu_1f1bab17_105744cuda3std3__45__cpo5beginE:
	.zero		1
	.type		_ZN40_INTERNAL_08166399_4_k_cu_1f1bab17_105744cuda3std3__442_GLOBAL__N__08166399_4_k_cu_1f1bab17_105746ignoreE,@object
	.size		_ZN40_INTERNAL_08166399_4_k_cu_1f1bab17_105744cuda3std3__442_GLOBAL__N__08166399_4_k_cu_1f1bab17_105746ignoreE,(_ZN40_INTERNAL_08166399_4_k_cu_1f1bab17_105744cute7productE - _ZN40_INTERNAL_08166399_4_k_cu_1f1bab17_105744cuda3std3__442_GLOBAL__N__08166399_4_k_cu_1f1bab17_105746ignoreE)
_ZN40_INTERNAL_08166399_4_k_cu_1f1bab17_105744cuda3std3__442_GLOBAL__N__08166399_4_k_cu_1f1bab17_105746ignoreE:
	.zero		1
	.type		_ZN40_INTERNAL_08166399_4_k_cu_1f1bab17_105744cute7productE,@object
	.size		_ZN40_INTERNAL_08166399_4_k_cu_1f1bab17_105744cute7productE,(_ZN40_INTERNAL_08166399_4_k_cu_1f1bab17_105744cuda3std3__45__cpo3endE - _ZN40_INTERNAL_08166399_4_k_cu_1f1bab17_105744cute7productE)
_ZN40_INTERNAL_08166399_4_k_cu_1f1bab17_105744cute7productE:
	.zero		1
	.type		_ZN40_INTERNAL_08166399_4_k_cu_1f1bab17_105744cuda3std3__45__cpo3endE,@object
	.size		_ZN40_INTERNAL_08166399_4_k_cu_1f1bab17_105744cuda3std3__45__cpo3endE,(_ZN40_INTERNAL_08166399_4_k_cu_1f1bab17_105744cuda3std3__419piecewise_constructE - _ZN40_INTERNAL_08166399_4_k_cu_1f1bab17_105744cuda3std3__45__cpo3endE)
_ZN40_INTERNAL_08166399_4_k_cu_1f1bab17_105744cuda3std3__45__cpo3endE:
	.zero		1
	.type		_ZN40_INTERNAL_08166399_4_k_cu_1f1bab17_105744cuda3std3__419piecewise_constructE,@object
	.size		_ZN40_INTERNAL_08166399_4_k_cu_1f1bab17_105744cuda3std3__419piecewise_constructE,(_ZN40_INTERNAL_08166399_4_k_cu_1f1bab17_105744cuda3std3__45__cpo4cendE - _ZN40_INTERNAL_08166399_4_k_cu_1f1bab17_105744cuda3std3__419piecewise_constructE)
_ZN40_INTERNAL_08166399_4_k_cu_1f1bab17_105744cuda3std3__419piecewise_constructE:
	.zero		1
	.type		_ZN40_INTERNAL_08166399_4_k_cu_1f1bab17_105744cuda3std3__45__cpo4cendE,@object
	.size		_ZN40_INTERNAL_08166399_4_k_cu_1f1bab17_105744cuda3std3__45__cpo4cendE,(_ZN40_INTERNAL_08166399_4_k_cu_1f1bab17_105744cuda3std6ranges3__45__cpo4swapE - _ZN40_INTERNAL_08166399_4_k_cu_1f1bab17_105744cuda3std3__45__cpo4cendE)
_ZN40_INTERNAL_08166399_4_k_cu_1f1bab17_105744cuda3std3__45__cpo4cendE:
	.zero		1
	.type		_ZN40_INTERNAL_08166399_4_k_cu_1f1bab17_105744cuda3std6ranges3__45__cpo4swapE,@object
	.size		_ZN40_INTERNAL_08166399_4_k_cu_1f1bab17_105744cuda3std6ranges3__45__cpo4swapE,(.L_10 - _ZN40_INTERNAL_08166399_4_k_cu_1f1bab17_105744cuda3std6ranges3__45__cpo4swapE)
_ZN40_INTERNAL_08166399_4_k_cu_1f1bab17_105744cuda3std6ranges3__45__cpo4swapE:
	.zero		1
.L_10:


//--------------------- .nv.constant0._ZN7cutlass13device_kernelINS_4gemm6kernel13GemmUniversalIN4cute5tupleIJiiiiEEENS1_10collective13CollectiveMmaINS1_35MainloopSm100TmaUmmaWarpSpecializedILi4ELi2ELi4ENS5_IJNS4_1CILi1EEENSA_ILi2EEESB_EEEEENS5_IJNSA_ILi64EEENSA_ILi256EEENSA_ILi32EEEEEENS_10tfloat32_tENS5_IJlSB_lEEESJ_SK_NS4_8TiledMMAINS4_8MMA_AtomIJNS4_17SM100_MMA_TF32_SSISJ_SJ_fLi64ELi256ELNS4_4UMMA5MajorE0ELSP_0ELNSO_7ScaleInE0ELSQ_0EEEEEENS4_6LayoutINS5_IJSB_SB_SB_EEENS5_IJNSA_ILi0EEESV_SV_EEEEENS5_IJNS4_10UnderscoreESY_SY_EEEEENS4_23SM90_TMA_LOAD_MULTICASTENS4_14ComposedLayoutINS4_7SwizzleILi3ELi4ELi3EEENS4_18smem_ptr_flag_bitsILi32EEENST_INS5_IJNSA_ILi8EEESH_EEENS5_IJSH_SB_EEEEEEEvNS4_8identityENS4_13SM90_TMA_LOADES1B_vS1C_EENS_8epilogue10collective18CollectiveEpilogueINS1F_23Sm100TmaWarpSpecializedILi4ELi2ELi16ELb1ELb0EEEJSI_NS5_IJNST_ISF_SB_EENST_ISH_SB_EEEEESJ_SK_SJ_SK_NS1F_6fusion15FusionCallbacksIS1J_NS1N_17LinearCombinationISJ_fSJ_fLNS_15FloatRoundStyleE2EEESI_S1M_JEEENS4_5SM1004TMEM4LOAD26SM100_TMEM_LOAD_16dp128b8xES1D_S1B_NS4_17SM75_U32x4_LDSM_NENS4_14SM90_TMA_STOREES1B_NS4_17SM90_U32x4_STSM_NENS4_39AutoVectorizingCopyWithAssumedAlignmentILi128EEEEEEvvEEEEvNT_6ParamsE --------------------------
	.section	.nv.constant0._ZN7cutlass13device_kernelINS_4gemm6kernel13GemmUniversalIN4cute5tupleIJiiiiEEENS1_10collective13CollectiveMmaINS1_35MainloopSm100TmaUmmaWarpSpecializedILi4ELi2ELi4ENS5_IJNS4_1CILi1EEENSA_ILi2EEESB_EEEEENS5_IJNSA_ILi64EEENSA_ILi256EEENSA_ILi32EEEEEENS_10tfloat32_tENS5_IJlSB_lEEESJ_SK_NS4_8TiledMMAINS4_8MMA_AtomIJNS4_17SM100_MMA_TF32_SSISJ_SJ_fLi64ELi256ELNS4_4UMMA5MajorE0ELSP_0ELNSO_7ScaleInE0ELSQ_0EEEEEENS4_6LayoutINS5_IJSB_SB_SB_EEENS5_IJNSA_ILi0EEESV_SV_EEEEENS5_IJNS4_10UnderscoreESY_SY_EEEEENS4_23SM90_TMA_LOAD_MULTICASTENS4_14ComposedLayoutINS4_7SwizzleILi3ELi4ELi3EEENS4_18smem_ptr_flag_bitsILi32EEENST_INS5_IJNSA_ILi8EEESH_EEENS5_IJSH_SB_EEEEEEEvNS4_8identityENS4_13SM90_TMA_LOADES1B_vS1C_EENS_8epilogue10collective18CollectiveEpilogueINS1F_23Sm100TmaWarpSpecializedILi4ELi2ELi16ELb1ELb0EEEJSI_NS5_IJNST_ISF_SB_EENST_ISH_SB_EEEEESJ_SK_SJ_SK_NS1F_6fusion15FusionCallbacksIS1J_NS1N_17LinearCombinationISJ_fSJ_fLNS_15FloatRoundStyleE2EEESI_S1M_JEEENS4_5SM1004TMEM4LOAD26SM100_TMEM_LOAD_16dp128b8xES1D_S1B_NS4_17SM75_U32x4_LDSM_NENS4_14SM90_TMA_STOREES1B_NS4_17SM90_U32x4_STSM_NENS4_39AutoVectorizingCopyWithAssumedAlignmentILi128EEEEEEvvEEEEvNT_6ParamsE,"a",@progbits
	.sectionflags	@""
	.align	4
.nv.constant0._ZN7cutlass13device_kernelINS_4gemm6kernel13GemmUniversalIN4cute5tupleIJiiiiEEENS1_10collective13CollectiveMmaINS1_35MainloopSm100TmaUmmaWarpSpecializedILi4ELi2ELi4ENS5_IJNS4_1CILi1EEENSA_ILi2EEESB_EEEEENS5_IJNSA_ILi64EEENSA_ILi256EEENSA_ILi32EEEEEENS_10tfloat32_tENS5_IJlSB_lEEESJ_SK_NS4_8TiledMMAINS4_8MMA_AtomIJNS4_17SM100_MMA_TF32_SSISJ_SJ_fLi64ELi256ELNS4_4UMMA5MajorE0ELSP_0ELNSO_7ScaleInE0ELSQ_0EEEEEENS4_6LayoutINS5_IJSB_SB_SB_EEENS5_IJNSA_ILi0EEESV_SV_EEEEENS5_IJNS4_10UnderscoreESY_SY_EEEEENS4_23SM90_TMA_LOAD_MULTICASTENS4_14ComposedLayoutINS4_7SwizzleILi3ELi4ELi3EEENS4_18smem_ptr_flag_bitsILi32EEENST_INS5_IJNSA_ILi8EEESH_EEENS5_IJSH_SB_EEEEEEEvNS4_8identityENS4_13SM90_TMA_LOADES1B_vS1C_EENS_8epilogue10collective18CollectiveEpilogueINS1F_23Sm100TmaWarpSpecializedILi4ELi2ELi16ELb1ELb0EEEJSI_NS5_IJNST_ISF_SB_EENST_ISH_SB_EEEEESJ_SK_SJ_SK_NS1F_6fusion15FusionCallbacksIS1J_NS1N_17LinearCombinationISJ_fSJ_fLNS_15FloatRoundStyleE2EEESI_S1M_JEEENS4_5SM1004TMEM4LOAD26SM100_TMEM_LOAD_16dp128b8xES1D_S1B_NS4_17SM75_U32x4_LDSM_NENS4_14SM90_TMA_STOREES1B_NS4_17SM90_U32x4_STSM_NENS4_39AutoVectorizingCopyWithAssumedAlignmentILi128EEEEEEvvEEEEvNT_6ParamsE:
	.zero		2944


//--------------------- SYMBOLS --------------------------

	.type		.nv.reservedSmem.offset0,@object
	.size		.nv.reservedSmem.offset0,0x4
	.type		.nv.reservedSmem.cap,@object
	.size		.nv.reservedSmem.cap,0x4
	.type		__assertfail,@function
